	.target	sm_90a

	.elftype	@"ET_EXEC"


//--------------------- .note.nv.tkinfo           --------------------------
	.section	.note.nv.tkinfo,"",@"SHT_NOTE"
	.sectionflags	@"SHF_NOTE_NV_TKINFO"
	.tkinfo
        /*0018*/ 	.word	0x00000002
        /*0030*/ 	.string	""
        /*0030*/ 	.string	"ptxas"
        /*0030*/ 	.string	"Cuda compilation tools, release 13.0, V13.0.88"
        /*0030*/ 	.string	"Build cuda_13.0.r13.0/compiler.36424714_0"
        /*0030*/ 	.string	"-arch sm_90a -m 64 "



//--------------------- .note.nv.cuinfo           --------------------------
	.section	.note.nv.cuinfo,"",@"SHT_NOTE"
	.sectionflags	@"SHF_NOTE_NV_CUINFO"
        /*0018*/ 	.short	0x0002
        /*001a*/ 	.short	0x005a
        /*001c*/ 	.short	0x0082
	.zero		2


//--------------------- .nv.info                  --------------------------
	.section	.nv.info,"",@"SHT_CUDA_INFO"
	.align	4


	//----- nvinfo : EIATTR_REGCOUNT
	.align		4
        /*0000*/ 	.byte	0x04, 0x2f
        /*0002*/ 	.short	(.L_16 - .L_15)
	.align		4
.L_15:
        /*0004*/ 	.word	index@(_ZN7cutlass13device_kernelINS_4gemm6kernel13GemmUniversalIN4cute5tupleIJiiiiEEENS1_10collective13CollectiveMmaINS1_37MainloopSm90TmaGmmaWarpSpecializedFP8ILi12ENS5_IJNS4_1CILi1EEESB_SB_EEENS1_35KernelTmaWarpSpecializedCooperativeEEENS5_IJNSA_ILi128EEESF_NSA_ILi64EEEEEENS_12float_e4m3_tENS5_IJlSB_lEEESI_SJ_NS4_8TiledMMAINS4_8MMA_AtomIJNS4_4SM904GMMA31MMA_64x128x32_F32E4M3E4M3_SS_TNILNSN_7ScaleInE1ELSP_1EEEEEENS4_6LayoutINS5_IJNSA_ILi2EEESB_SB_EEENS5_IJSB_NSA_ILi0EEESV_EEEEENS5_IJNS4_10UnderscoreESY_SY_EEEEENS4_13SM90_TMA_LOADENS4_14ComposedLayoutINS4_7SwizzleILi2ELi4ELi3EEENS4_18smem_ptr_flag_bitsILi8EEENSS_INS5_IJNSA_ILi8EEESG_EEENS5_IJSG_SB_EEEEEEEvNS4_8identityES11_S1B_vS1C_EENS_8epilogue10collective18CollectiveEpilogueINS1E_22Sm90TmaWarpSpecializedILi4ELi2ELi16ELb0ELb0EEEJSH_NS5_IJSF_NSA_ILi32EEEEEESI_SJ_SI_SJ_NS1E_6fusion15FusionCallbacksIS1I_NS1L_13LinCombEltActINS1E_6thread4ReLuESI_fSI_fLNS_15FloatRoundStyleE2EEESH_S1K_JEEES11_NS12_INS13_ILi1ELi4ELi3EEES16_NSS_INS5_IJS17_S1J_EEENS5_IJS1J_SB_EEEEEEENS4_39AutoVectorizingCopyWithAssumedAlignmentILi128EEENS4_14SM90_TMA_STOREES1X_S1Z_NS4_9Copy_AtomIJNS4_17SM90_U32x4_STSM_NENS_6half_tEEEEvEEEvvEEEEvNT_6ParamsE)
        /*0008*/ 	.word	0x000000a8


	//----- nvinfo : EIATTR_FRAME_SIZE
	.align		4
.L_16:
        /*000c*/ 	.byte	0x04, 0x11
        /*000e*/ 	.short	(.L_18 - .L_17)
	.align		4
.L_17:
        /*0010*/ 	.word	index@(_ZN7cutlass13device_kernelINS_4gemm6kernel13GemmUniversalIN4cute5tupleIJiiiiEEENS1_10collective13CollectiveMmaINS1_37MainloopSm90TmaGmmaWarpSpecializedFP8ILi12ENS5_IJNS4_1CILi1EEESB_SB_EEENS1_35KernelTmaWarpSpecializedCooperativeEEENS5_IJNSA_ILi128EEESF_NSA_ILi64EEEEEENS_12float_e4m3_tENS5_IJlSB_lEEESI_SJ_NS4_8TiledMMAINS4_8MMA_AtomIJNS4_4SM904GMMA31MMA_64x128x32_F32E4M3E4M3_SS_TNILNSN_7ScaleInE1ELSP_1EEEEEENS4_6LayoutINS5_IJNSA_ILi2EEESB_SB_EEENS5_IJSB_NSA_ILi0EEESV_EEEEENS5_IJNS4_10UnderscoreESY_SY_EEEEENS4_13SM90_TMA_LOADENS4_14ComposedLayoutINS4_7SwizzleILi2ELi4ELi3EEENS4_18smem_ptr_flag_bitsILi8EEENSS_INS5_IJNSA_ILi8EEESG_EEENS5_IJSG_SB_EEEEEEEvNS4_8identityES11_S1B_vS1C_EENS_8epilogue10collective18CollectiveEpilogueINS1E_22Sm90TmaWarpSpecializedILi4ELi2ELi16ELb0ELb0EEEJSH_NS5_IJSF_NSA_ILi32EEEEEESI_SJ_SI_SJ_NS1E_6fusion15FusionCallbacksIS1I_NS1L_13LinCombEltActINS1E_6thread4ReLuESI_fSI_fLNS_15FloatRoundStyleE2EEESH_S1K_JEEES11_NS12_INS13_ILi1ELi4ELi3EEES16_NSS_INS5_IJS17_S1J_EEENS5_IJS1J_SB_EEEEEEENS4_39AutoVectorizingCopyWithAssumedAlignmentILi128EEENS4_14SM90_TMA_STOREES1X_S1Z_NS4_9Copy_AtomIJNS4_17SM90_U32x4_STSM_NENS_6half_tEEEEvEEEvvEEEEvNT_6ParamsE)
        /*0014*/ 	.word	0x00000000


	//----- nvinfo : EIATTR_MIN_STACK_SIZE
	.align		4
.L_18:
        /*0018*/ 	.byte	0x04, 0x12
        /*001a*/ 	.short	(.L_20 - .L_19)
	.align		4
.L_19:
        /*001c*/ 	.word	index@(_ZN7cutlass13device_kernelINS_4gemm6kernel13GemmUniversalIN4cute5tupleIJiiiiEEENS1_10collective13CollectiveMmaINS1_37MainloopSm90TmaGmmaWarpSpecializedFP8ILi12ENS5_IJNS4_1CILi1EEESB_SB_EEENS1_35KernelTmaWarpSpecializedCooperativeEEENS5_IJNSA_ILi128EEESF_NSA_ILi64EEEEEENS_12float_e4m3_tENS5_IJlSB_lEEESI_SJ_NS4_8TiledMMAINS4_8MMA_AtomIJNS4_4SM904GMMA31MMA_64x128x32_F32E4M3E4M3_SS_TNILNSN_7ScaleInE1ELSP_1EEEEEENS4_6LayoutINS5_IJNSA_ILi2EEESB_SB_EEENS5_IJSB_NSA_ILi0EEESV_EEEEENS5_IJNS4_10UnderscoreESY_SY_EEEEENS4_13SM90_TMA_LOADENS4_14ComposedLayoutINS4_7SwizzleILi2ELi4ELi3EEENS4_18smem_ptr_flag_bitsILi8EEENSS_INS5_IJNSA_ILi8EEESG_EEENS5_IJSG_SB_EEEEEEEvNS4_8identityES11_S1B_vS1C_EENS_8epilogue10collective18CollectiveEpilogueINS1E_22Sm90TmaWarpSpecializedILi4ELi2ELi16ELb0ELb0EEEJSH_NS5_IJSF_NSA_ILi32EEEEEESI_SJ_SI_SJ_NS1E_6fusion15FusionCallbacksIS1I_NS1L_13LinCombEltActINS1E_6thread4ReLuESI_fSI_fLNS_15FloatRoundStyleE2EEESH_S1K_JEEES11_NS12_INS13_ILi1ELi4ELi3EEES16_NSS_INS5_IJS17_S1J_EEENS5_IJS1J_SB_EEEEEEENS4_39AutoVectorizingCopyWithAssumedAlignmentILi128EEENS4_14SM90_TMA_STOREES1X_S1Z_NS4_9Copy_AtomIJNS4_17SM90_U32x4_STSM_NENS_6half_tEEEEvEEEvvEEEEvNT_6ParamsE)
        /*0020*/ 	.word	0x00000000
.L_20:


//--------------------- .nv.compat                --------------------------
	.section	.nv.compat,"",@"SHT_CUDA_COMPAT_INFO"
	.align	4
        /*0000*/ 	.byte	0x02, 0x09, 0x01, 0x00, 0x02, 0x02, 0x04, 0x00, 0x02, 0x05, 0x05, 0x00, 0x03, 0x07, 0x01, 0x01
        /*0010*/ 	.byte	0x02, 0x03, 0x01, 0x00, 0x02, 0x06, 0x01, 0x00, 0x04, 0x0b, 0x08, 0x00, 0x00, 0x00, 0x00, 0x00
        /*0020*/ 	.byte	0x00, 0x00, 0x00, 0x00


//--------------------- .nv.info._ZN7cutlass13device_kernelINS_4gemm6kernel13GemmUniversalIN4cute5tupleIJiiiiEEENS1_10collective13CollectiveMmaINS1_37MainloopSm90TmaGmmaWarpSpecializedFP8ILi12ENS5_IJNS4_1CILi1EEESB_SB_EEENS1_35KernelTmaWarpSpecializedCooperativeEEENS5_IJNSA_ILi128EEESF_NSA_ILi64EEEEEENS_12float_e4m3_tENS5_IJlSB_lEEESI_SJ_NS4_8TiledMMAINS4_8MMA_AtomIJNS4_4SM904GMMA31MMA_64x128x32_F32E4M3E4M3_SS_TNILNSN_7ScaleInE1ELSP_1EEEEEENS4_6LayoutINS5_IJNSA_ILi2EEESB_SB_EEENS5_IJSB_NSA_ILi0EEESV_EEEEENS5_IJNS4_10UnderscoreESY_SY_EEEEENS4_13SM90_TMA_LOADENS4_14ComposedLayoutINS4_7SwizzleILi2ELi4ELi3EEENS4_18smem_ptr_flag_bitsILi8EEENSS_INS5_IJNSA_ILi8EEESG_EEENS5_IJSG_SB_EEEEEEEvNS4_8identityES11_S1B_vS1C_EENS_8epilogue10collective18CollectiveEpilogueINS1E_22Sm90TmaWarpSpecializedILi4ELi2ELi16ELb0ELb0EEEJSH_NS5_IJSF_NSA_ILi32EEEEEESI_SJ_SI_SJ_NS1E_6fusion15FusionCallbacksIS1I_NS1L_13LinCombEltActINS1E_6thread4ReLuESI_fSI_fLNS_15FloatRoundStyleE2EEESH_S1K_JEEES11_NS12_INS13_ILi1ELi4ELi3EEES16_NSS_INS5_IJS17_S1J_EEENS5_IJS1J_SB_EEEEEEENS4_39AutoVectorizingCopyWithAssumedAlignmentILi128EEENS4_14SM90_TMA_STOREES1X_S1Z_NS4_9Copy_AtomIJNS4_17SM90_U32x4_STSM_NENS_6half_tEEEEvEEEvvEEEEvNT_6ParamsE --------------------------
	.section	.nv.info._ZN7cutlass13device_kernelINS_4gemm6kernel13GemmUniversalIN4cute5tupleIJiiiiEEENS1_10collective13CollectiveMmaINS1_37MainloopSm90TmaGmmaWarpSpecializedFP8ILi12ENS5_IJNS4_1CILi1EEESB_SB_EEENS1_35KernelTmaWarpSpecializedCooperativeEEENS5_IJNSA_ILi128EEESF_NSA_ILi64EEEEEENS_12float_e4m3_tENS5_IJlSB_lEEESI_SJ_NS4_8TiledMMAINS4_8MMA_AtomIJNS4_4SM904GMMA31MMA_64x128x32_F32E4M3E4M3_SS_TNILNSN_7ScaleInE1ELSP_1EEEEEENS4_6LayoutINS5_IJNSA_ILi2EEESB_SB_EEENS5_IJSB_NSA_ILi0EEESV_EEEEENS5_IJNS4_10UnderscoreESY_SY_EEEEENS4_13SM90_TMA_LOADENS4_14ComposedLayoutINS4_7SwizzleILi2ELi4ELi3EEENS4_18smem_ptr_flag_bitsILi8EEENSS_INS5_IJNSA_ILi8EEESG_EEENS5_IJSG_SB_EEEEEEEvNS4_8identityES11_S1B_vS1C_EENS_8epilogue10collective18CollectiveEpilogueINS1E_22Sm90TmaWarpSpecializedILi4ELi2ELi16ELb0ELb0EEEJSH_NS5_IJSF_NSA_ILi32EEEEEESI_SJ_SI_SJ_NS1E_6fusion15FusionCallbacksIS1I_NS1L_13LinCombEltActINS1E_6thread4ReLuESI_fSI_fLNS_15FloatRoundStyleE2EEESH_S1K_JEEES11_NS12_INS13_ILi1ELi4ELi3EEES16_NSS_INS5_IJS17_S1J_EEENS5_IJS1J_SB_EEEEEEENS4_39AutoVectorizingCopyWithAssumedAlignmentILi128EEENS4_14SM90_TMA_STOREES1X_S1Z_NS4_9Copy_AtomIJNS4_17SM90_U32x4_STSM_NENS_6half_tEEEEvEEEvvEEEEvNT_6ParamsE,"",@"SHT_CUDA_INFO"
	.sectionflags	@""
	.align	4


	//----- nvinfo : EIATTR_CUDA_API_VERSION
	.align		4
        /*0000*/ 	.byte	0x04, 0x37
        /*0002*/ 	.short	(.L_22 - .L_21)
.L_21:
        /*0004*/ 	.word	0x00000082


	//----- nvinfo : EIATTR_KPARAM_INFO
	.align		4
.L_22:
        /*0008*/ 	.byte	0x04, 0x17
        /*000a*/ 	.short	(.L_24 - .L_23)
.L_23:
        /*000c*/ 	.word	0x00000000
        /*0010*/ 	.short	0x0000
        /*0012*/ 	.short	0x0070
        /*0014*/ 	.byte	0x00, 0xf0, 0x01, 0x1c


	//----- nvinfo : EIATTR_SPARSE_MMA_MASK
	.align		4
.L_24:
        /*0018*/ 	.byte	0x03, 0x50
        /*001a*/ 	.short	0x0000


	//----- nvinfo : EIATTR_MAXREG_COUNT
	.align		4
        /*001c*/ 	.byte	0x03, 0x1b
        /*001e*/ 	.short	0x00a8


	//----- nvinfo : EIATTR_NUM_BARRIERS
	.align		4
        /*0020*/ 	.byte	0x02, 0x4c
        /*0022*/ 	.byte	0x02
	.zero		1


	//----- nvinfo : EIATTR_EXTERNS
	.align		4
        /*0024*/ 	.byte	0x04, 0x0f
        /*0026*/ 	.short	(.L_26 - .L_25)


	//   ....[0]....
	.align		4
.L_25:
        /*0028*/ 	.word	index@(__assertfail)


	//----- nvinfo : EIATTR_MERCURY_ISA_VERSION
	.align		4
.L_26:
        /*002c*/ 	.byte	0x03, 0x5f
        /*002e*/ 	.short	0x0101


	//----- nvinfo : EIATTR_INT_WARP_WIDE_INSTR_OFFSETS
	.align		4
        /*0030*/ 	.byte	0x04, 0x31
        /*0032*/ 	.short	(.L_28 - .L_27)


	//   ....[0]....
.L_27:
        /*0034*/ 	.word	0x000009e0


	//   ....[1]....
        /*0038*/ 	.word	0x000009f0


	//   ....[2]....
        /*003c*/ 	.word	0x00000a70


	//----- nvinfo : EIATTR_COOP_GROUP_MASK_REGIDS
	.align		4
.L_28:
        /*0040*/ 	.byte	0x04, 0x29
        /*0042*/ 	.short	(.L_30 - .L_29)


	//   ....[0]....
.L_29:
        /*0044*/ 	.word	0xffffffff


	//   ....[1]....
        /*0048*/ 	.word	0xffffffff


	//   ....[2]....
        /*004c*/ 	.word	0xffffffff


	//   ....[3]....
        /*0050*/ 	.word	0xffffffff


	//   ....[4]....
        /*0054*/ 	.word	0xffffffff


	//   ....[5]....
        /*0058*/ 	.word	0xffffffff


	//----- nvinfo : EIATTR_COOP_GROUP_INSTR_OFFSETS
	.align		4
.L_30:
        /*005c*/ 	.byte	0x04, 0x28
        /*005e*/ 	.short	(.L_32 - .L_31)


	//   ....[0]....
.L_31:
        /*0060*/ 	.word	0x00000070


	//   ....[1]....
        /*0064*/ 	.word	0x00000080


	//   ....[2]....
        /*0068*/ 	.word	0x00000440


	//   ....[3]....
        /*006c*/ 	.word	0x00000700


	//   ....[4]....
        /*0070*/ 	.word	0x000008b0


	//   ....[5]....
        /*0074*/ 	.word	0x00001580


	//----- nvinfo : EIATTR_REG_RECONFIG
	.align		4
.L_32:
        /*0078*/ 	.byte	0x01, 0x54
	.zero		2


	//----- nvinfo : EIATTR_SYSCALL_OFFSETS
	.align		4
        /*007c*/ 	.byte	0x04, 0x46
        /*007e*/ 	.short	(.L_34 - .L_33)


	//   ....[0]....
.L_33:
        /*0080*/ 	.word	0x000032d0


	//   ....[1]....
        /*0084*/ 	.word	0x00003410


	//----- nvinfo : EIATTR_MBARRIER_INSTR_OFFSETS
	.align		4
.L_34:
        /*0088*/ 	.byte	0x04, 0x39
        /*008a*/ 	.short	(.L_36 - .L_35)


	//   ....[0]....
.L_35:
        /*008c*/ 	.word	0x00000560
        /*0090*/ 	.word	0x000000ff
        /*0094*/ 	.word	0x00000000
        /*0098*/ 	.short	0x0100
        /*009a*/ 	.byte	0x08
	.zero		1


	//   ....[1]....
        /*009c*/ 	.word	0x00000570
        /*00a0*/ 	.word	0x000000ff
        /*00a4*/ 	.word	0x00000060
        /*00a8*/ 	.short	0x0100
        /*00aa*/ 	.byte	0x08
	.zero		1


	//   ....[2]....
        /*00ac*/ 	.word	0x00000580
        /*00b0*/ 	.word	0x000000ff
        /*00b4*/ 	.word	0x00000008
        /*00b8*/ 	.short	0x0100
        /*00ba*/ 	.byte	0x08
	.zero		1


	//   ....[3]....
        /*00bc*/ 	.word	0x00000590
        /*00c0*/ 	.word	0x000000ff
        /*00c4*/ 	.word	0x00000068
        /*00c8*/ 	.short	0x0100
        /*00ca*/ 	.byte	0x08
	.zero		1


	//   ....[4]....
        /*00cc*/ 	.word	0x000005a0
        /*00d0*/ 	.word	0x000000ff
        /*00d4*/ 	.word	0x00000010
        /*00d8*/ 	.short	0x0100
        /*00da*/ 	.byte	0x08
	.zero		1


	//   ....[5]....
        /*00dc*/ 	.word	0x000005b0
        /*00e0*/ 	.word	0x000000ff
        /*00e4*/ 	.word	0x00000070
        /*00e8*/ 	.short	0x0100
        /*00ea*/ 	.byte	0x08
	.zero		1


	//   ....[6]....
        /*00ec*/ 	.word	0x000005c0
        /*00f0*/ 	.word	0x000000ff
        /*00f4*/ 	.word	0x00000018
        /*00f8*/ 	.short	0x0100
        /*00fa*/ 	.byte	0x08
	.zero		1


	//   ....[7]....
        /*00fc*/ 	.word	0x000005d0
        /*0100*/ 	.word	0x000000ff
        /*0104*/ 	.word	0x00000078
        /*0108*/ 	.short	0x0100
        /*010a*/ 	.byte	0x08
	.zero		1


	//   ....[8]....
        /*010c*/ 	.word	0x000005e0
        /*0110*/ 	.word	0x000000ff
        /*0114*/ 	.word	0x00000020
        /*0118*/ 	.short	0x0100
        /*011a*/ 	.byte	0x08
	.zero		1


	//   ....[9]....
        /*011c*/ 	.word	0x000005f0
        /*0120*/ 	.word	0x000000ff
        /*0124*/ 	.word	0x00000080
        /*0128*/ 	.short	0x0100
        /*012a*/ 	.byte	0x08
	.zero		1


	//   ....[10]....
        /*012c*/ 	.word	0x00000600
        /*0130*/ 	.word	0x000000ff
        /*0134*/ 	.word	0x00000028
        /*0138*/ 	.short	0x0100
        /*013a*/ 	.byte	0x08
	.zero		1


	//   ....[11]....
        /*013c*/ 	.word	0x00000610
        /*0140*/ 	.word	0x000000ff
        /*0144*/ 	.word	0x00000088
        /*0148*/ 	.short	0x0100
        /*014a*/ 	.byte	0x08
	.zero		1


	//   ....[12]....
        /*014c*/ 	.word	0x00000620
        /*0150*/ 	.word	0x000000ff
        /*0154*/ 	.word	0x00000030
        /*0158*/ 	.short	0x0100
        /*015a*/ 	.byte	0x08
	.zero		1


	//   ....[13]....
        /*015c*/ 	.word	0x00000630
        /*0160*/ 	.word	0x000000ff
        /*0164*/ 	.word	0x00000090
        /*0168*/ 	.short	0x0100
        /*016a*/ 	.byte	0x08
	.zero		1


	//   ....[14]....
        /*016c*/ 	.word	0x00000640
        /*0170*/ 	.word	0x000000ff
        /*0174*/ 	.word	0x00000038
        /*0178*/ 	.short	0x0100
        /*017a*/ 	.byte	0x08
	.zero		1


	//   ....[15]....
        /*017c*/ 	.word	0x00000650
        /*0180*/ 	.word	0x000000ff
        /*0184*/ 	.word	0x00000098
        /*0188*/ 	.short	0x0100
        /*018a*/ 	.byte	0x08
	.zero		1


	//   ....[16]....
        /*018c*/ 	.word	0x00000660
        /*0190*/ 	.word	0x000000ff
        /*0194*/ 	.word	0x00000040
        /*0198*/ 	.short	0x0100
        /*019a*/ 	.byte	0x08
	.zero		1


	//   ....[17]....
        /*019c*/ 	.word	0x00000670
        /*01a0*/ 	.word	0x000000ff
        /*01a4*/ 	.word	0x000000a0
        /*01a8*/ 	.short	0x0100
        /*01aa*/ 	.byte	0x08
	.zero		1


	//   ....[18]....
        /*01ac*/ 	.word	0x00000680
        /*01b0*/ 	.word	0x000000ff
        /*01b4*/ 	.word	0x00000048
        /*01b8*/ 	.short	0x0100
        /*01ba*/ 	.byte	0x08
	.zero		1


	//   ....[19]....
        /*01bc*/ 	.word	0x00000690
        /*01c0*/ 	.word	0x000000ff
        /*01c4*/ 	.word	0x000000a8
        /*01c8*/ 	.short	0x0100
        /*01ca*/ 	.byte	0x08
	.zero		1


	//   ....[20]....
        /*01cc*/ 	.word	0x000006a0
        /*01d0*/ 	.word	0x000000ff
        /*01d4*/ 	.word	0x00000050
        /*01d8*/ 	.short	0x0100
        /*01da*/ 	.byte	0x08
	.zero		1


	//   ....[21]....
        /*01dc*/ 	.word	0x000006b0
        /*01e0*/ 	.word	0x000000ff
        /*01e4*/ 	.word	0x000000b0
        /*01e8*/ 	.short	0x0100
        /*01ea*/ 	.byte	0x08
	.zero		1


	//   ....[22]....
        /*01ec*/ 	.word	0x000006c0
        /*01f0*/ 	.word	0x000000ff
        /*01f4*/ 	.word	0x00000058
        /*01f8*/ 	.short	0x0100
        /*01fa*/ 	.byte	0x08
	.zero		1


	//   ....[23]....
        /*01fc*/ 	.word	0x000006d0
        /*0200*/ 	.word	0x000000ff
        /*0204*/ 	.word	0x000000b8
        /*0208*/ 	.short	0x0100
        /*020a*/ 	.byte	0x08
	.zero		1


	//   ....[24]....
        /*020c*/ 	.word	0x00000820
        /*0210*/ 	.word	0x000000ff
        /*0214*/ 	.word	0x000000c0
        /*0218*/ 	.short	0x0100
        /*021a*/ 	.byte	0x08
	.zero		1


	//   ....[25]....
        /*021c*/ 	.word	0x00000830
        /*0220*/ 	.word	0x000000ff
        /*0224*/ 	.word	0x000000e0
        /*0228*/ 	.short	0x0100
        /*022a*/ 	.byte	0x08
	.zero		1


	//   ....[26]....
        /*022c*/ 	.word	0x00000840
        /*0230*/ 	.word	0x000000ff
        /*0234*/ 	.word	0x000000c8
        /*0238*/ 	.short	0x0100
        /*023a*/ 	.byte	0x08
	.zero		1


	//   ....[27]....
        /*023c*/ 	.word	0x00000850
        /*0240*/ 	.word	0x000000ff
        /*0244*/ 	.word	0x000000e8
        /*0248*/ 	.short	0x0100
        /*024a*/ 	.byte	0x08
	.zero		1


	//   ....[28]....
        /*024c*/ 	.word	0x00000860
        /*0250*/ 	.word	0x000000ff
        /*0254*/ 	.word	0x000000d0
        /*0258*/ 	.short	0x0100
        /*025a*/ 	.byte	0x08
	.zero		1


	//   ....[29]....
        /*025c*/ 	.word	0x00000870
        /*0260*/ 	.word	0x000000ff
        /*0264*/ 	.word	0x000000f0
        /*0268*/ 	.short	0x0100
        /*026a*/ 	.byte	0x08
	.zero		1


	//   ....[30]....
        /*026c*/ 	.word	0x00000880
        /*0270*/ 	.word	0x000000ff
        /*0274*/ 	.word	0x000000d8
        /*0278*/ 	.short	0x0100
        /*027a*/ 	.byte	0x08
	.zero		1


	//   ....[31]....
        /*027c*/ 	.word	0x00000890
        /*0280*/ 	.word	0x000000ff
        /*0284*/ 	.word	0x000000f8
        /*0288*/ 	.short	0x0100
        /*028a*/ 	.byte	0x08
	.zero		1


	//   ....[32]....
        /*028c*/ 	.word	0x00000b10
        /*0290*/ 	.word	0x000000ff
        /*0294*/ 	.word	0x00000100
        /*0298*/ 	.short	0x0100
        /*029a*/ 	.byte	0x08
	.zero		1


	//   ....[33]....
        /*029c*/ 	.word	0x00000b70
        /*02a0*/ 	.word	0x000000ff
        /*02a4*/ 	.word	0x00000108
        /*02a8*/ 	.short	0x0100
        /*02aa*/ 	.byte	0x08
	.zero		1


	//   ....[34]....
        /*02ac*/ 	.word	0x00001aa0
        /*02b0*/ 	.word	0x000000ff
        /*02b4*/ 	.word	0x00000000
        /*02b8*/ 	.short	0x010a
        /*02ba*/ 	.byte	0x05
	.zero		1


	//   ....[35]....
        /*02bc*/ 	.word	0x00001ae0
        /*02c0*/ 	.word	0x000000ff
        /*02c4*/ 	.word	0x00000000
        /*02c8*/ 	.short	0x010a
        /*02ca*/ 	.byte	0x05
	.zero		1


	//   ....[36]....
        /*02cc*/ 	.word	0x000023f0
        /*02d0*/ 	.word	0x000000ff
        /*02d4*/ 	.word	0x00000000
        /*02d8*/ 	.short	0x010a
        /*02da*/ 	.byte	0x08
	.zero		1


	//   ....[37]....
        /*02dc*/ 	.word	0x00002430
        /*02e0*/ 	.word	0x000000ff
        /*02e4*/ 	.word	0x00000000
        /*02e8*/ 	.short	0x010a
        /*02ea*/ 	.byte	0x08
	.zero		1


	//   ....[38]....
        /*02ec*/ 	.word	0x00002a70
        /*02f0*/ 	.word	0x000000ff
        /*02f4*/ 	.word	0x00000000
        /*02f8*/ 	.short	0x0101
        /*02fa*/ 	.byte	0x07
	.zero		1


	//   ....[39]....
        /*02fc*/ 	.word	0x000030a0
        /*0300*/ 	.word	0x000000ff
        /*0304*/ 	.word	0x00000000
        /*0308*/ 	.short	0x0101
        /*030a*/ 	.byte	0x05
	.zero		1


	//   ....[40]....
        /*030c*/ 	.word	0x000038a0
        /*0310*/ 	.word	0x0000000d
        /*0314*/ 	.word	0x000000c0
        /*0318*/ 	.short	0x010a
        /*031a*/ 	.byte	0x3f
	.zero		1


	//   ....[41]....
        /*031c*/ 	.word	0x00003bd0
        /*0320*/ 	.word	0x00000006
        /*0324*/ 	.word	0x00000000
        /*0328*/ 	.short	0x0101
        /*032a*/ 	.byte	0x3f
	.zero		1


	//   ....[42]....
        /*032c*/ 	.word	0x00004350
        /*0330*/ 	.word	0x0000000e
        /*0334*/ 	.word	0x000000c0
        /*0338*/ 	.short	0x010a
        /*033a*/ 	.byte	0x3f
	.zero		1


	//   ....[43]....
        /*033c*/ 	.word	0x00004580
        /*0340*/ 	.word	0x00000009
        /*0344*/ 	.word	0x00000000
        /*0348*/ 	.short	0x0101
        /*034a*/ 	.byte	0x3f
	.zero		1


	//   ....[44]....
        /*034c*/ 	.word	0x00004c20
        /*0350*/ 	.word	0x0000000d
        /*0354*/ 	.word	0x000000c0
        /*0358*/ 	.short	0x010a
        /*035a*/ 	.byte	0x3f
	.zero		1


	//   ....[45]....
        /*035c*/ 	.word	0x00004e50
        /*0360*/ 	.word	0x00000009
        /*0364*/ 	.word	0x00000000
        /*0368*/ 	.short	0x0101
        /*036a*/ 	.byte	0x3f
	.zero		1


	//   ....[46]....
        /*036c*/ 	.word	0x000054f0
        /*0370*/ 	.word	0x0000000a
        /*0374*/ 	.word	0x000000c0
        /*0378*/ 	.short	0x010a
        /*037a*/ 	.byte	0x3f
	.zero		1


	//   ....[47]....
        /*037c*/ 	.word	0x00005740
        /*0380*/ 	.word	0x00000008
        /*0384*/ 	.word	0x00000000
        /*0388*/ 	.short	0x0101
        /*038a*/ 	.byte	0x3f
	.zero		1


	//   ....[48]....
        /*038c*/ 	.word	0x00006ac0
        /*0390*/ 	.word	0x000000ff
        /*0394*/ 	.word	0x00000108
        /*0398*/ 	.short	0x010a
        /*039a*/ 	.byte	0x04
	.zero		1


	//   ....[49]....
        /*039c*/ 	.word	0x00006ed0
        /*03a0*/ 	.word	0x000000ff
        /*03a4*/ 	.word	0x000000e0
        /*03a8*/ 	.short	0x010a
        /*03aa*/ 	.byte	0x05
	.zero		1


	//   ....[50]....
        /*03ac*/ 	.word	0x00006fc0
        /*03b0*/ 	.word	0x000000ff
        /*03b4*/ 	.word	0x000000c0
        /*03b8*/ 	.short	0x010b
        /*03ba*/ 	.byte	0x05
	.zero		1


	//   ....[51]....
        /*03bc*/ 	.word	0x00007020
        /*03c0*/ 	.word	0x000000ff
        /*03c4*/ 	.word	0x00000000
        /*03c8*/ 	.short	0x0101
        /*03ca*/ 	.byte	0x04
	.zero		1


	//   ....[52]....
        /*03cc*/ 	.word	0x00007050
        /*03d0*/ 	.word	0x000000ff
        /*03d4*/ 	.word	0x000000e8
        /*03d8*/ 	.short	0x010a
        /*03da*/ 	.byte	0x05
	.zero		1


	//   ....[53]....
        /*03dc*/ 	.word	0x00007160
        /*03e0*/ 	.word	0x000000ff
        /*03e4*/ 	.word	0x000000c8
        /*03e8*/ 	.short	0x010b
        /*03ea*/ 	.byte	0x05
	.zero		1


	//   ....[54]....
        /*03ec*/ 	.word	0x000071c0
        /*03f0*/ 	.word	0x000000ff
        /*03f4*/ 	.word	0x00000000
        /*03f8*/ 	.short	0x0101
        /*03fa*/ 	.byte	0x04
	.zero		1


	//   ....[55]....
        /*03fc*/ 	.word	0x000071f0
        /*0400*/ 	.word	0x000000ff
        /*0404*/ 	.word	0x000000f0
        /*0408*/ 	.short	0x010a
        /*040a*/ 	.byte	0x05
	.zero		1


	//   ....[56]....
        /*040c*/ 	.word	0x00007300
        /*0410*/ 	.word	0x000000ff
        /*0414*/ 	.word	0x000000d0
        /*0418*/ 	.short	0x010b
        /*041a*/ 	.byte	0x05
	.zero		1


	//   ....[57]....
        /*041c*/ 	.word	0x00007360
        /*0420*/ 	.word	0x000000ff
        /*0424*/ 	.word	0x00000000
        /*0428*/ 	.short	0x0101
        /*042a*/ 	.byte	0x04
	.zero		1


	//   ....[58]....
        /*042c*/ 	.word	0x00007390
        /*0430*/ 	.word	0x000000ff
        /*0434*/ 	.word	0x000000f8
        /*0438*/ 	.short	0x010a
        /*043a*/ 	.byte	0x05
	.zero		1


	//   ....[59]....
        /*043c*/ 	.word	0x000074a0
        /*0440*/ 	.word	0x000000ff
        /*0444*/ 	.word	0x000000d8
        /*0448*/ 	.short	0x010b
        /*044a*/ 	.byte	0x05
	.zero		1


	//   ....[60]....
        /*044c*/ 	.word	0x00007590
        /*0450*/ 	.word	0x000000ff
        /*0454*/ 	.word	0x00000000
        /*0458*/ 	.short	0x0101
        /*045a*/ 	.byte	0x04
	.zero		1


	//   ....[61]....
        /*045c*/ 	.word	0x00007be0
        /*0460*/ 	.word	0x00000003
        /*0464*/ 	.word	0x000000e0
        /*0468*/ 	.short	0x010a
        /*046a*/ 	.byte	0x3f
	.zero		1


	//   ....[62]....
        /*046c*/ 	.word	0x00007c20
        /*0470*/ 	.word	0x00000003
        /*0474*/ 	.word	0x000000e8
        /*0478*/ 	.short	0x010a
        /*047a*/ 	.byte	0x3f
	.zero		1


	//   ....[63]....
        /*047c*/ 	.word	0x00007c60
        /*0480*/ 	.word	0x00000003
        /*0484*/ 	.word	0x000000f0
        /*0488*/ 	.short	0x010a
        /*048a*/ 	.byte	0x3f
	.zero		1


	//   ....[64]....
        /*048c*/ 	.word	0x00007cb0
        /*0490*/ 	.word	0x00000003
        /*0494*/ 	.word	0x000000f8
        /*0498*/ 	.short	0x010a
        /*049a*/ 	.byte	0x3f
	.zero		1


	//   ....[65]....
        /*049c*/ 	.word	0x00007ff0
        /*04a0*/ 	.word	0x00000015
        /*04a4*/ 	.word	0x00000060
        /*04a8*/ 	.short	0x010a
        /*04aa*/ 	.byte	0x3f
	.zero		1


	//   ....[66]....
        /*04ac*/ 	.word	0x00008340
        /*04b0*/ 	.word	0x00000006
        /*04b4*/ 	.word	0x00000108
        /*04b8*/ 	.short	0x0101
        /*04ba*/ 	.byte	0x3f
	.zero		1


	//   ....[67]....
        /*04bc*/ 	.word	0x00008a90
        /*04c0*/ 	.word	0x00000007
        /*04c4*/ 	.word	0x00000000
        /*04c8*/ 	.short	0x010a
        /*04ca*/ 	.byte	0x3f
	.zero		1


	//   ....[68]....
        /*04cc*/ 	.word	0x00008b10
        /*04d0*/ 	.word	0x00000009
        /*04d4*/ 	.word	0x00000000
        /*04d8*/ 	.short	0x010a
        /*04da*/ 	.byte	0x3f
	.zero		1


	//   ....[69]....
        /*04dc*/ 	.word	0x00008ba0
        /*04e0*/ 	.word	0x00000006
        /*04e4*/ 	.word	0x00000000
        /*04e8*/ 	.short	0x010a
        /*04ea*/ 	.byte	0x3f
	.zero		1


	//   ....[70]....
        /*04ec*/ 	.word	0x00008c30
        /*04f0*/ 	.word	0x00000009
        /*04f4*/ 	.word	0x00000000
        /*04f8*/ 	.short	0x010a
        /*04fa*/ 	.byte	0x3f
	.zero		1


	//   ....[71]....
        /*04fc*/ 	.word	0x00008cc0
        /*0500*/ 	.word	0x00000006
        /*0504*/ 	.word	0x00000000
        /*0508*/ 	.short	0x010a
        /*050a*/ 	.byte	0x3f
	.zero		1


	//   ....[72]....
        /*050c*/ 	.word	0x00008d50
        /*0510*/ 	.word	0x00000009
        /*0514*/ 	.word	0x00000000
        /*0518*/ 	.short	0x010a
        /*051a*/ 	.byte	0x3f
	.zero		1


	//   ....[73]....
        /*051c*/ 	.word	0x00008de0
        /*0520*/ 	.word	0x00000006
        /*0524*/ 	.word	0x00000000
        /*0528*/ 	.short	0x010a
        /*052a*/ 	.byte	0x3f
	.zero		1


	//   ....[74]....
        /*052c*/ 	.word	0x00008e70
        /*0530*/ 	.word	0x00000009
        /*0534*/ 	.word	0x00000000
        /*0538*/ 	.short	0x010a
        /*053a*/ 	.byte	0x3f
	.zero		1


	//   ....[75]....
        /*053c*/ 	.word	0x00008f00
        /*0540*/ 	.word	0x00000006
        /*0544*/ 	.word	0x00000000
        /*0548*/ 	.short	0x010a
        /*054a*/ 	.byte	0x3f
	.zero		1


	//   ....[76]....
        /*054c*/ 	.word	0x00008f90
        /*0550*/ 	.word	0x00000009
        /*0554*/ 	.word	0x00000000
        /*0558*/ 	.short	0x010a
        /*055a*/ 	.byte	0x3f
	.zero		1


	//   ....[77]....
        /*055c*/ 	.word	0x00009020
        /*0560*/ 	.word	0x00000006
        /*0564*/ 	.word	0x00000000
        /*0568*/ 	.short	0x010a
        /*056a*/ 	.byte	0x3f
	.zero		1


	//   ....[78]....
        /*056c*/ 	.word	0x000090b0
        /*0570*/ 	.word	0x00000003
        /*0574*/ 	.word	0x00000000
        /*0578*/ 	.short	0x010a
        /*057a*/ 	.byte	0x3f
	.zero		1


	//   ....[79]....
        /*057c*/ 	.word	0x00009120
        /*0580*/ 	.word	0x00000005
        /*0584*/ 	.word	0x00000000
        /*0588*/ 	.short	0x010a
        /*058a*/ 	.byte	0x3f
	.zero		1


	//   ....[80]....
        /*058c*/ 	.word	0x00009180
        /*0590*/ 	.word	0x00000005
        /*0594*/ 	.word	0x00000000
        /*0598*/ 	.short	0x010a
        /*059a*/ 	.byte	0x3f
	.zero		1


	//   ....[81]....
        /*059c*/ 	.word	0x000091d0
        /*05a0*/ 	.word	0x0000000d
        /*05a4*/ 	.word	0x000000c0
        /*05a8*/ 	.short	0x010a
        /*05aa*/ 	.byte	0x3f
	.zero		1


	//   ....[82]....
        /*05ac*/ 	.word	0x00009220
        /*05b0*/ 	.word	0x0000000e
        /*05b4*/ 	.word	0x000000c0
        /*05b8*/ 	.short	0x010a
        /*05ba*/ 	.byte	0x3f
	.zero		1


	//   ....[83]....
        /*05bc*/ 	.word	0x00009270
        /*05c0*/ 	.word	0x0000000d
        /*05c4*/ 	.word	0x000000c0
        /*05c8*/ 	.short	0x010a
        /*05ca*/ 	.byte	0x3f
	.zero		1


	//   ....[84]....
        /*05cc*/ 	.word	0x000092c0
        /*05d0*/ 	.word	0x0000000a
        /*05d4*/ 	.word	0x000000c0
        /*05d8*/ 	.short	0x010a
        /*05da*/ 	.byte	0x3f
	.zero		1


	//   ....[85]....
        /*05dc*/ 	.word	0x00009320
        /*05e0*/ 	.word	0x0000000a
        /*05e4*/ 	.word	0x00000108
        /*05e8*/ 	.short	0x010a
        /*05ea*/ 	.byte	0x3f
	.zero		1


	//   ....[86]....
        /*05ec*/ 	.word	0x00009380
        /*05f0*/ 	.word	0x00000005
        /*05f4*/ 	.word	0x000000e0
        /*05f8*/ 	.short	0x010a
        /*05fa*/ 	.byte	0x3f
	.zero		1


	//   ....[87]....
        /*05fc*/ 	.word	0x000093e0
        /*0600*/ 	.word	0x00000005
        /*0604*/ 	.word	0x000000e8
        /*0608*/ 	.short	0x010a
        /*060a*/ 	.byte	0x3f
	.zero		1


	//   ....[88]....
        /*060c*/ 	.word	0x00009440
        /*0610*/ 	.word	0x00000005
        /*0614*/ 	.word	0x000000f0
        /*0618*/ 	.short	0x010a
        /*061a*/ 	.byte	0x3f
	.zero		1


	//   ....[89]....
        /*061c*/ 	.word	0x000094a0
        /*0620*/ 	.word	0x00000005
        /*0624*/ 	.word	0x000000f8
        /*0628*/ 	.short	0x010a
        /*062a*/ 	.byte	0x3f
	.zero		1


	//   ....[90]....
        /*062c*/ 	.word	0x000094f0
        /*0630*/ 	.word	0x00000003
        /*0634*/ 	.word	0x000000e0
        /*0638*/ 	.short	0x010a
        /*063a*/ 	.byte	0x3f
	.zero		1


	//   ....[91]....
        /*063c*/ 	.word	0x00009540
        /*0640*/ 	.word	0x00000003
        /*0644*/ 	.word	0x000000e8
        /*0648*/ 	.short	0x010a
        /*064a*/ 	.byte	0x3f
	.zero		1


	//   ....[92]....
        /*064c*/ 	.word	0x00009590
        /*0650*/ 	.word	0x00000003
        /*0654*/ 	.word	0x000000f0
        /*0658*/ 	.short	0x010a
        /*065a*/ 	.byte	0x3f
	.zero		1


	//   ....[93]....
        /*065c*/ 	.word	0x00009660
        /*0660*/ 	.word	0x00000015
        /*0664*/ 	.word	0x00000060
        /*0668*/ 	.short	0x010a
        /*066a*/ 	.byte	0x3f
	.zero		1


	//   ....[94]....
        /*066c*/ 	.word	0x00009730
        /*0670*/ 	.word	0x00000007
        /*0674*/ 	.word	0x00000000
        /*0678*/ 	.short	0x010a
        /*067a*/ 	.byte	0x3f
	.zero		1


	//   ....[95]....
        /*067c*/ 	.word	0x00009780
        /*0680*/ 	.word	0x00000009
        /*0684*/ 	.word	0x00000000
        /*0688*/ 	.short	0x010a
        /*068a*/ 	.byte	0x3f
	.zero		1


	//   ....[96]....
        /*068c*/ 	.word	0x000097d0
        /*0690*/ 	.word	0x00000006
        /*0694*/ 	.word	0x00000000
        /*0698*/ 	.short	0x010a
        /*069a*/ 	.byte	0x3f
	.zero		1


	//   ....[97]....
        /*069c*/ 	.word	0x00009820
        /*06a0*/ 	.word	0x00000009
        /*06a4*/ 	.word	0x00000000
        /*06a8*/ 	.short	0x010a
        /*06aa*/ 	.byte	0x3f
	.zero		1


	//   ....[98]....
        /*06ac*/ 	.word	0x00009870
        /*06b0*/ 	.word	0x00000006
        /*06b4*/ 	.word	0x00000000
        /*06b8*/ 	.short	0x010a
        /*06ba*/ 	.byte	0x3f
	.zero		1


	//   ....[99]....
        /*06bc*/ 	.word	0x000098c0
        /*06c0*/ 	.word	0x00000009
        /*06c4*/ 	.word	0x00000000
        /*06c8*/ 	.short	0x010a
        /*06ca*/ 	.byte	0x3f
	.zero		1


	//   ....[100]....
        /*06cc*/ 	.word	0x00009910
        /*06d0*/ 	.word	0x00000006
        /*06d4*/ 	.word	0x00000000
        /*06d8*/ 	.short	0x010a
        /*06da*/ 	.byte	0x3f
	.zero		1


	//   ....[101]....
        /*06dc*/ 	.word	0x00009960
        /*06e0*/ 	.word	0x00000009
        /*06e4*/ 	.word	0x00000000
        /*06e8*/ 	.short	0x010a
        /*06ea*/ 	.byte	0x3f
	.zero		1


	//   ....[102]....
        /*06ec*/ 	.word	0x000099b0
        /*06f0*/ 	.word	0x00000006
        /*06f4*/ 	.word	0x00000000
        /*06f8*/ 	.short	0x010a
        /*06fa*/ 	.byte	0x3f
	.zero		1


	//   ....[103]....
        /*06fc*/ 	.word	0x00009a00
        /*0700*/ 	.word	0x00000009
        /*0704*/ 	.word	0x00000000
        /*0708*/ 	.short	0x010a
        /*070a*/ 	.byte	0x3f
	.zero		1


	//   ....[104]....
        /*070c*/ 	.word	0x00009a50
        /*0710*/ 	.word	0x00000006
        /*0714*/ 	.word	0x00000000
        /*0718*/ 	.short	0x010a
        /*071a*/ 	.byte	0x3f
	.zero		1


	//----- nvinfo : EIATTR_NUM_MBARRIERS
	.align		4
.L_36:
        /*071c*/ 	.byte	0x03, 0x38
        /*071e*/ 	.short	0x0022


	//----- nvinfo : EIATTR_EXIT_INSTR_OFFSETS
	.align		4
        /*0720*/ 	.byte	0x04, 0x1c
        /*0722*/ 	.short	(.L_38 - .L_37)


	//   ....[0]....
.L_37:
        /*0724*/ 	.word	0x00000c10


	//   ....[1]....
        /*0728*/ 	.word	0x00001420


	//   ....[2]....
        /*072c*/ 	.word	0x000063f0


	//   ....[3]....
        /*0730*/ 	.word	0x00006a20


	//   ....[4]....
        /*0734*/ 	.word	0x00006a50


	//   ....[5]....
        /*0738*/ 	.word	0x00007d00


	//   ....[6]....
        /*073c*/ 	.word	0x00009100


	//----- nvinfo : EIATTR_MAX_THREADS
	.align		4
.L_38:
        /*0740*/ 	.byte	0x04, 0x05
        /*0742*/ 	.short	(.L_40 - .L_39)
.L_39:
        /*0744*/ 	.word	0x00000180
        /*0748*/ 	.word	0x00000001
        /*074c*/ 	.word	0x00000001


	//----- nvinfo : EIATTR_CRS_STACK_SIZE
	.align		4
.L_40:
        /*0750*/ 	.byte	0x04, 0x1e
        /*0752*/ 	.short	(.L_42 - .L_41)
.L_41:
        /*0754*/ 	.word	0x00000000


	//----- nvinfo : EIATTR_CBANK_PARAM_SIZE
	.align		4
.L_42:
        /*0758*/ 	.byte	0x03, 0x19
        /*075a*/ 	.short	0x0770


	//----- nvinfo : EIATTR_PARAM_CBANK
	.align		4
        /*075c*/ 	.byte	0x04, 0x0a
        /*075e*/ 	.short	(.L_44 - .L_43)
	.align		4
.L_43:
        /*0760*/ 	.word	index@(.nv.constant0._ZN7cutlass13device_kernelINS_4gemm6kernel13GemmUniversalIN4cute5tupleIJiiiiEEENS1_10collective13CollectiveMmaINS1_37MainloopSm90TmaGmmaWarpSpecializedFP8ILi12ENS5_IJNS4_1CILi1EEESB_SB_EEENS1_35KernelTmaWarpSpecializedCooperativeEEENS5_IJNSA_ILi128EEESF_NSA_ILi64EEEEEENS_12float_e4m3_tENS5_IJlSB_lEEESI_SJ_NS4_8TiledMMAINS4_8MMA_AtomIJNS4_4SM904GMMA31MMA_64x128x32_F32E4M3E4M3_SS_TNILNSN_7ScaleInE1ELSP_1EEEEEENS4_6LayoutINS5_IJNSA_ILi2EEESB_SB_EEENS5_IJSB_NSA_ILi0EEESV_EEEEENS5_IJNS4_10UnderscoreESY_SY_EEEEENS4_13SM90_TMA_LOADENS4_14ComposedLayoutINS4_7SwizzleILi2ELi4ELi3EEENS4_18smem_ptr_flag_bitsILi8EEENSS_INS5_IJNSA_ILi8EEESG_EEENS5_IJSG_SB_EEEEEEEvNS4_8identityES11_S1B_vS1C_EENS_8epilogue10collective18CollectiveEpilogueINS1E_22Sm90TmaWarpSpecializedILi4ELi2ELi16ELb0ELb0EEEJSH_NS5_IJSF_NSA_ILi32EEEEEESI_SJ_SI_SJ_NS1E_6fusion15FusionCallbacksIS1I_NS1L_13LinCombEltActINS1E_6thread4ReLuESI_fSI_fLNS_15FloatRoundStyleE2EEESH_S1K_JEEES11_NS12_INS13_ILi1ELi4ELi3EEES16_NSS_INS5_IJS17_S1J_EEENS5_IJS1J_SB_EEEEEEENS4_39AutoVectorizingCopyWithAssumedAlignmentILi128EEENS4_14SM90_TMA_STOREES1X_S1Z_NS4_9Copy_AtomIJNS4_17SM90_U32x4_STSM_NENS_6half_tEEEEvEEEvvEEEEvNT_6ParamsE)
        /*0764*/ 	.short	0x0210
        /*0766*/ 	.short	0x0770


	//----- nvinfo : EIATTR_SW_WAR
	.align		4
.L_44:
        /*0768*/ 	.byte	0x04, 0x36
        /*076a*/ 	.short	(.L_46 - .L_45)
.L_45:
        /*076c*/ 	.word	0x00000008
.L_46:


//--------------------- .nv.callgraph             --------------------------
	.section	.nv.callgraph,"",@"SHT_CUDA_CALLGRAPH"
	.align	4
	.sectionentsize	8
	.align		4
        /*0000*/ 	.word	0x00000000
	.align		4
        /*0004*/ 	.word	0xffffffff
	.align		4
        /*0008*/ 	.word	index@(_ZN7cutlass13device_kernelINS_4gemm6kernel13GemmUniversalIN4cute5tupleIJiiiiEEENS1_10collective13CollectiveMmaINS1_37MainloopSm90TmaGmmaWarpSpecializedFP8ILi12ENS5_IJNS4_1CILi1EEESB_SB_EEENS1_35KernelTmaWarpSpecializedCooperativeEEENS5_IJNSA_ILi128EEESF_NSA_ILi64EEEEEENS_12float_e4m3_tENS5_IJlSB_lEEESI_SJ_NS4_8TiledMMAINS4_8MMA_AtomIJNS4_4SM904GMMA31MMA_64x128x32_F32E4M3E4M3_SS_TNILNSN_7ScaleInE1ELSP_1EEEEEENS4_6LayoutINS5_IJNSA_ILi2EEESB_SB_EEENS5_IJSB_NSA_ILi0EEESV_EEEEENS5_IJNS4_10UnderscoreESY_SY_EEEEENS4_13SM90_TMA_LOADENS4_14ComposedLayoutINS4_7SwizzleILi2ELi4ELi3EEENS4_18smem_ptr_flag_bitsILi8EEENSS_INS5_IJNSA_ILi8EEESG_EEENS5_IJSG_SB_EEEEEEEvNS4_8identityES11_S1B_vS1C_EENS_8epilogue10collective18CollectiveEpilogueINS1E_22Sm90TmaWarpSpecializedILi4ELi2ELi16ELb0ELb0EEEJSH_NS5_IJSF_NSA_ILi32EEEEEESI_SJ_SI_SJ_NS1E_6fusion15FusionCallbacksIS1I_NS1L_13LinCombEltActINS1E_6thread4ReLuESI_fSI_fLNS_15FloatRoundStyleE2EEESH_S1K_JEEES11_NS12_INS13_ILi1ELi4ELi3EEES16_NSS_INS5_IJS17_S1J_EEENS5_IJS1J_SB_EEEEEEENS4_39AutoVectorizingCopyWithAssumedAlignmentILi128EEENS4_14SM90_TMA_STOREES1X_S1Z_NS4_9Copy_AtomIJNS4_17SM90_U32x4_STSM_NENS_6half_tEEEEvEEEvvEEEEvNT_6ParamsE)
	.align		4
        /*000c*/ 	.word	index@(__assertfail)
	.align		4
        /*0010*/ 	.word	0x00000000
	.align		4
        /*0014*/ 	.word	0xfffffffe
	.align		4
        /*0018*/ 	.word	0x00000000
	.align		4
        /*001c*/ 	.word	0xfffffffd
	.align		4
        /*0020*/ 	.word	0x00000000
	.align		4
        /*0024*/ 	.word	0xfffffffc


//--------------------- .nv.constant4             --------------------------
	.section	.nv.constant4,"a",@progbits
	.align	8
	.align		8
.nv.constant4:
        /*0000*/ 	.dword	__assertfail
	.align		8
        /*0008*/ 	.dword	__unnamed_1
	.align		8
        /*0010*/ 	.dword	__unnamed_2
	.align		8
        /*0018*/ 	.dword	_ZN39_INTERNAL_1a40e254_4_k_cu_fc1b6481_36114cuda3std3__45__cpo5beginE
	.align		8
        /*0020*/ 	.dword	_ZN39_INTERNAL_1a40e254_4_k_cu_fc1b6481_36114cuda3std3__45__cpo3endE
	.align		8
        /*0028*/ 	.dword	_ZN39_INTERNAL_1a40e254_4_k_cu_fc1b6481_36114cuda3std3__45__cpo6cbeginE
	.align		8
        /*0030*/ 	.dword	_ZN39_INTERNAL_1a40e254_4_k_cu_fc1b6481_36114cuda3std3__45__cpo4cendE
	.align		8
        /*0038*/ 	.dword	_ZN39_INTERNAL_1a40e254_4_k_cu_fc1b6481_36114cuda3std3__441_GLOBAL__N__1a40e254_4_k_cu_fc1b6481_36116ignoreE
	.align		8
        /*0040*/ 	.dword	_ZN39_INTERNAL_1a40e254_4_k_cu_fc1b6481_36114cuda3std3__419piecewise_constructE
	.align		8
        /*0048*/ 	.dword	_ZN39_INTERNAL_1a40e254_4_k_cu_fc1b6481_36114cuda3std3__48in_placeE
	.align		8
        /*0050*/ 	.dword	_ZN39_INTERNAL_1a40e254_4_k_cu_fc1b6481_36114cuda3std6ranges3__45__cpo4swapE
	.align		8
        /*0058*/ 	.dword	_ZN39_INTERNAL_1a40e254_4_k_cu_fc1b6481_36114cuda3std6ranges3__45__cpo9iter_moveE
	.align		8
        /*0060*/ 	.dword	_ZN39_INTERNAL_1a40e254_4_k_cu_fc1b6481_36114cute7productE
	.align		8
        /*0068*/ 	.dword	_ZN39_INTERNAL_1a40e254_4_k_cu_fc1b6481_36114cute1_E
	.align		8
        /*0070*/ 	.dword	$str$24
	.align		8
        /*0078*/ 	.dword	$str$25


//--------------------- .text._ZN7cutlass13device_kernelINS_4gemm6kernel13GemmUniversalIN4cute5tupleIJiiiiEEENS1_10collective13CollectiveMmaINS1_37MainloopSm90TmaGmmaWarpSpecializedFP8ILi12ENS5_IJNS4_1CILi1EEESB_SB_EEENS1_35KernelTmaWarpSpecializedCooperativeEEENS5_IJNSA_ILi128EEESF_NSA_ILi64EEEEEENS_12float_e4m3_tENS5_IJlSB_lEEESI_SJ_NS4_8TiledMMAINS4_8MMA_AtomIJNS4_4SM904GMMA31MMA_64x128x32_F32E4M3E4M3_SS_TNILNSN_7ScaleInE1ELSP_1EEEEEENS4_6LayoutINS5_IJNSA_ILi2EEESB_SB_EEENS5_IJSB_NSA_ILi0EEESV_EEEEENS5_IJNS4_10UnderscoreESY_SY_EEEEENS4_13SM90_TMA_LOADENS4_14ComposedLayoutINS4_7SwizzleILi2ELi4ELi3EEENS4_18smem_ptr_flag_bitsILi8EEENSS_INS5_IJNSA_ILi8EEESG_EEENS5_IJSG_SB_EEEEEEEvNS4_8identityES11_S1B_vS1C_EENS_8epilogue10collective18CollectiveEpilogueINS1E_22Sm90TmaWarpSpecializedILi4ELi2ELi16ELb0ELb0EEEJSH_NS5_IJSF_NSA_ILi32EEEEEESI_SJ_SI_SJ_NS1E_6fusion15FusionCallbacksIS1I_NS1L_13LinCombEltActINS1E_6thread4ReLuESI_fSI_fLNS_15FloatRoundStyleE2EEESH_S1K_JEEES11_NS12_INS13_ILi1ELi4ELi3EEES16_NSS_INS5_IJS17_S1J_EEENS5_IJS1J_SB_EEEEEEENS4_39AutoVectorizingCopyWithAssumedAlignmentILi128EEENS4_14SM90_TMA_STOREES1X_S1Z_NS4_9Copy_AtomIJNS4_17SM90_U32x4_STSM_NENS_6half_tEEEEvEEEvvEEEEvNT_6ParamsE --------------------------
	.section	.text._ZN7cutlass13device_kernelINS_4gemm6kernel13GemmUniversalIN4cute5tupleIJiiiiEEENS1_10collective13CollectiveMmaINS1_37MainloopSm90TmaGmmaWarpSpecializedFP8ILi12ENS5_IJNS4_1CILi1EEESB_SB_EEENS1_35KernelTmaWarpSpecializedCooperativeEEENS5_IJNSA_ILi128EEESF_NSA_ILi64EEEEEENS_12float_e4m3_tENS5_IJlSB_lEEESI_SJ_NS4_8TiledMMAINS4_8MMA_AtomIJNS4_4SM904GMMA31MMA_64x128x32_F32E4M3E4M3_SS_TNILNSN_7ScaleInE1ELSP_1EEEEEENS4_6LayoutINS5_IJNSA_ILi2EEESB_SB_EEENS5_IJSB_NSA_ILi0EEESV_EEEEENS5_IJNS4_10UnderscoreESY_SY_EEEEENS4_13SM90_TMA_LOADENS4_14ComposedLayoutINS4_7SwizzleILi2ELi4ELi3EEENS4_18smem_ptr_flag_bitsILi8EEENSS_INS5_IJNSA_ILi8EEESG_EEENS5_IJSG_SB_EEEEEEEvNS4_8identityES11_S1B_vS1C_EENS_8epilogue10collective18CollectiveEpilogueINS1E_22Sm90TmaWarpSpecializedILi4ELi2ELi16ELb0ELb0EEEJSH_NS5_IJSF_NSA_ILi32EEEEEESI_SJ_SI_SJ_NS1E_6fusion15FusionCallbacksIS1I_NS1L_13LinCombEltActINS1E_6thread4ReLuESI_fSI_fLNS_15FloatRoundStyleE2EEESH_S1K_JEEES11_NS12_INS13_ILi1ELi4ELi3EEES16_NSS_INS5_IJS17_S1J_EEENS5_IJS1J_SB_EEEEEEENS4_39AutoVectorizingCopyWithAssumedAlignmentILi128EEENS4_14SM90_TMA_STOREES1X_S1Z_NS4_9Copy_AtomIJNS4_17SM90_U32x4_STSM_NENS_6half_tEEEEvEEEvvEEEEvNT_6ParamsE,"ax",@progbits
	.align	128
.text._ZN7cutlass13device_kernelINS_4gemm6kernel13GemmUniversalIN4cute5tupleIJiiiiEEENS1_10collective13CollectiveMmaINS1_37MainloopSm90TmaGmmaWarpSpecializedFP8ILi12ENS5_IJNS4_1CILi1EEESB_SB_EEENS1_35KernelTmaWarpSpecializedCooperativeEEENS5_IJNSA_ILi128EEESF_NSA_ILi64EEEEEENS_12float_e4m3_tENS5_IJlSB_lEEESI_SJ_NS4_8TiledMMAINS4_8MMA_AtomIJNS4_4SM904GMMA31MMA_64x128x32_F32E4M3E4M3_SS_TNILNSN_7ScaleInE1ELSP_1EEEEEENS4_6LayoutINS5_IJNSA_ILi2EEESB_SB_EEENS5_IJSB_NSA_ILi0EEESV_EEEEENS5_IJNS4_10UnderscoreESY_SY_EEEEENS4_13SM90_TMA_LOADENS4_14ComposedLayoutINS4_7SwizzleILi2ELi4ELi3EEENS4_18smem_ptr_flag_bitsILi8EEENSS_INS5_IJNSA_ILi8EEESG_EEENS5_IJSG_SB_EEEEEEEvNS4_8identityES11_S1B_vS1C_EENS_8epilogue10collective18CollectiveEpilogueINS1E_22Sm90TmaWarpSpecializedILi4ELi2ELi16ELb0ELb0EEEJSH_NS5_IJSF_NSA_ILi32EEEEEESI_SJ_SI_SJ_NS1E_6fusion15FusionCallbacksIS1I_NS1L_13LinCombEltActINS1E_6thread4ReLuESI_fSI_fLNS_15FloatRoundStyleE2EEESH_S1K_JEEES11_NS12_INS13_ILi1ELi4ELi3EEES16_NSS_INS5_IJS17_S1J_EEENS5_IJS1J_SB_EEEEEEENS4_39AutoVectorizingCopyWithAssumedAlignmentILi128EEENS4_14SM90_TMA_STOREES1X_S1Z_NS4_9Copy_AtomIJNS4_17SM90_U32x4_STSM_NENS_6half_tEEEEvEEEvvEEEEvNT_6ParamsE:
        .type           _ZN7cutlass13device_kernelINS_4gemm6kernel13GemmUniversalIN4cute5tupleIJiiiiEEENS1_10collective13CollectiveMmaINS1_37MainloopSm90TmaGmmaWarpSpecializedFP8ILi12ENS5_IJNS4_1CILi1EEESB_SB_EEENS1_35KernelTmaWarpSpecializedCooperativeEEENS5_IJNSA_ILi128EEESF_NSA_ILi64EEEEEENS_12float_e4m3_tENS5_IJlSB_lEEESI_SJ_NS4_8TiledMMAINS4_8MMA_AtomIJNS4_4SM904GMMA31MMA_64x128x32_F32E4M3E4M3_SS_TNILNSN_7ScaleInE1ELSP_1EEEEEENS4_6LayoutINS5_IJNSA_ILi2EEESB_SB_EEENS5_IJSB_NSA_ILi0EEESV_EEEEENS5_IJNS4_10UnderscoreESY_SY_EEEEENS4_13SM90_TMA_LOADENS4_14ComposedLayoutINS4_7SwizzleILi2ELi4ELi3EEENS4_18smem_ptr_flag_bitsILi8EEENSS_INS5_IJNSA_ILi8EEESG_EEENS5_IJSG_SB_EEEEEEEvNS4_8identityES11_S1B_vS1C_EENS_8epilogue10collective18CollectiveEpilogueINS1E_22Sm90TmaWarpSpecializedILi4ELi2ELi16ELb0ELb0EEEJSH_NS5_IJSF_NSA_ILi32EEEEEESI_SJ_SI_SJ_NS1E_6fusion15FusionCallbacksIS1I_NS1L_13LinCombEltActINS1E_6thread4ReLuESI_fSI_fLNS_15FloatRoundStyleE2EEESH_S1K_JEEES11_NS12_INS13_ILi1ELi4ELi3EEES16_NSS_INS5_IJS17_S1J_EEENS5_IJS1J_SB_EEEEEEENS4_39AutoVectorizingCopyWithAssumedAlignmentILi128EEENS4_14SM90_TMA_STOREES1X_S1Z_NS4_9Copy_AtomIJNS4_17SM90_U32x4_STSM_NENS_6half_tEEEEvEEEvvEEEEvNT_6ParamsE,@function
        .size           _ZN7cutlass13device_kernelINS_4gemm6kernel13GemmUniversalIN4cute5tupleIJiiiiEEENS1_10collective13CollectiveMmaINS1_37MainloopSm90TmaGmmaWarpSpecializedFP8ILi12ENS5_IJNS4_1CILi1EEESB_SB_EEENS1_35KernelTmaWarpSpecializedCooperativeEEENS5_IJNSA_ILi128EEESF_NSA_ILi64EEEEEENS_12float_e4m3_tENS5_IJlSB_lEEESI_SJ_NS4_8TiledMMAINS4_8MMA_AtomIJNS4_4SM904GMMA31MMA_64x128x32_F32E4M3E4M3_SS_TNILNSN_7ScaleInE1ELSP_1EEEEEENS4_6LayoutINS5_IJNSA_ILi2EEESB_SB_EEENS5_IJSB_NSA_ILi0EEESV_EEEEENS5_IJNS4_10UnderscoreESY_SY_EEEEENS4_13SM90_TMA_LOADENS4_14ComposedLayoutINS4_7SwizzleILi2ELi4ELi3EEENS4_18smem_ptr_flag_bitsILi8EEENSS_INS5_IJNSA_ILi8EEESG_EEENS5_IJSG_SB_EEEEEEEvNS4_8identityES11_S1B_vS1C_EENS_8epilogue10collective18CollectiveEpilogueINS1E_22Sm90TmaWarpSpecializedILi4ELi2ELi16ELb0ELb0EEEJSH_NS5_IJSF_NSA_ILi32EEEEEESI_SJ_SI_SJ_NS1E_6fusion15FusionCallbacksIS1I_NS1L_13LinCombEltActINS1E_6thread4ReLuESI_fSI_fLNS_15FloatRoundStyleE2EEESH_S1K_JEEES11_NS12_INS13_ILi1ELi4ELi3EEES16_NSS_INS5_IJS17_S1J_EEENS5_IJS1J_SB_EEEEEEENS4_39AutoVectorizingCopyWithAssumedAlignmentILi128EEENS4_14SM90_TMA_STOREES1X_S1Z_NS4_9Copy_AtomIJNS4_17SM90_U32x4_STSM_NENS_6half_tEEEEvEEEvvEEEEvNT_6ParamsE,(.L_x_205 - _ZN7cutlass13device_kernelINS_4gemm6kernel13GemmUniversalIN4cute5tupleIJiiiiEEENS1_10collective13CollectiveMmaINS1_37MainloopSm90TmaGmmaWarpSpecializedFP8ILi12ENS5_IJNS4_1CILi1EEESB_SB_EEENS1_35KernelTmaWarpSpecializedCooperativeEEENS5_IJNSA_ILi128EEESF_NSA_ILi64EEEEEENS_12float_e4m3_tENS5_IJlSB_lEEESI_SJ_NS4_8TiledMMAINS4_8MMA_AtomIJNS4_4SM904GMMA31MMA_64x128x32_F32E4M3E4M3_SS_TNILNSN_7ScaleInE1ELSP_1EEEEEENS4_6LayoutINS5_IJNSA_ILi2EEESB_SB_EEENS5_IJSB_NSA_ILi0EEESV_EEEEENS5_IJNS4_10UnderscoreESY_SY_EEEEENS4_13SM90_TMA_LOADENS4_14ComposedLayoutINS4_7SwizzleILi2ELi4ELi3EEENS4_18smem_ptr_flag_bitsILi8EEENSS_INS5_IJNSA_ILi8EEESG_EEENS5_IJSG_SB_EEEEEEEvNS4_8identityES11_S1B_vS1C_EENS_8epilogue10collective18CollectiveEpilogueINS1E_22Sm90TmaWarpSpecializedILi4ELi2ELi16ELb0ELb0EEEJSH_NS5_IJSF_NSA_ILi32EEEEEESI_SJ_SI_SJ_NS1E_6fusion15FusionCallbacksIS1I_NS1L_13LinCombEltActINS1E_6thread4ReLuESI_fSI_fLNS_15FloatRoundStyleE2EEESH_S1K_JEEES11_NS12_INS13_ILi1ELi4ELi3EEES16_NSS_INS5_IJS17_S1J_EEENS5_IJS1J_SB_EEEEEEENS4_39AutoVectorizingCopyWithAssumedAlignmentILi128EEENS4_14SM90_TMA_STOREES1X_S1Z_NS4_9Copy_AtomIJNS4_17SM90_U32x4_STSM_NENS_6half_tEEEEvEEEvvEEEEvNT_6ParamsE)
        .other          _ZN7cutlass13device_kernelINS_4gemm6kernel13GemmUniversalIN4cute5tupleIJiiiiEEENS1_10collective13CollectiveMmaINS1_37MainloopSm90TmaGmmaWarpSpecializedFP8ILi12ENS5_IJNS4_1CILi1EEESB_SB_EEENS1_35KernelTmaWarpSpecializedCooperativeEEENS5_IJNSA_ILi128EEESF_NSA_ILi64EEEEEENS_12float_e4m3_tENS5_IJlSB_lEEESI_SJ_NS4_8TiledMMAINS4_8MMA_AtomIJNS4_4SM904GMMA31MMA_64x128x32_F32E4M3E4M3_SS_TNILNSN_7ScaleInE1ELSP_1EEEEEENS4_6LayoutINS5_IJNSA_ILi2EEESB_SB_EEENS5_IJSB_NSA_ILi0EEESV_EEEEENS5_IJNS4_10UnderscoreESY_SY_EEEEENS4_13SM90_TMA_LOADENS4_14ComposedLayoutINS4_7SwizzleILi2ELi4ELi3EEENS4_18smem_ptr_flag_bitsILi8EEENSS_INS5_IJNSA_ILi8EEESG_EEENS5_IJSG_SB_EEEEEEEvNS4_8identityES11_S1B_vS1C_EENS_8epilogue10collective18CollectiveEpilogueINS1E_22Sm90TmaWarpSpecializedILi4ELi2ELi16ELb0ELb0EEEJSH_NS5_IJSF_NSA_ILi32EEEEEESI_SJ_SI_SJ_NS1E_6fusion15FusionCallbacksIS1I_NS1L_13LinCombEltActINS1E_6thread4ReLuESI_fSI_fLNS_15FloatRoundStyleE2EEESH_S1K_JEEES11_NS12_INS13_ILi1ELi4ELi3EEES16_NSS_INS5_IJS17_S1J_EEENS5_IJS1J_SB_EEEEEEENS4_39AutoVectorizingCopyWithAssumedAlignmentILi128EEENS4_14SM90_TMA_STOREES1X_S1Z_NS4_9Copy_AtomIJNS4_17SM90_U32x4_STSM_NENS_6half_tEEEEvEEEvvEEEEvNT_6ParamsE,@"STO_CUDA_ENTRY STV_DEFAULT"
_ZN7cutlass13device_kernelINS_4gemm6kernel13GemmUniversalIN4cute5tupleIJiiiiEEENS1_10collective13CollectiveMmaINS1_37MainloopSm90TmaGmmaWarpSpecializedFP8ILi12ENS5_IJNS4_1CILi1EEESB_SB_EEENS1_35KernelTmaWarpSpecializedCooperativeEEENS5_IJNSA_ILi128EEESF_NSA_ILi64EEEEEENS_12float_e4m3_tENS5_IJlSB_lEEESI_SJ_NS4_8TiledMMAINS4_8MMA_AtomIJNS4_4SM904GMMA31MMA_64x128x32_F32E4M3E4M3_SS_TNILNSN_7ScaleInE1ELSP_1EEEEEENS4_6LayoutINS5_IJNSA_ILi2EEESB_SB_EEENS5_IJSB_NSA_ILi0EEESV_EEEEENS5_IJNS4_10UnderscoreESY_SY_EEEEENS4_13SM90_TMA_LOADENS4_14ComposedLayoutINS4_7SwizzleILi2ELi4ELi3EEENS4_18smem_ptr_flag_bitsILi8EEENSS_INS5_IJNSA_ILi8EEESG_EEENS5_IJSG_SB_EEEEEEEvNS4_8identityES11_S1B_vS1C_EENS_8epilogue10collective18CollectiveEpilogueINS1E_22Sm90TmaWarpSpecializedILi4ELi2ELi16ELb0ELb0EEEJSH_NS5_IJSF_NSA_ILi32EEEEEESI_SJ_SI_SJ_NS1E_6fusion15FusionCallbacksIS1I_NS1L_13LinCombEltActINS1E_6thread4ReLuESI_fSI_fLNS_15FloatRoundStyleE2EEESH_S1K_JEEES11_NS12_INS13_ILi1ELi4ELi3EEES16_NSS_INS5_IJS17_S1J_EEENS5_IJS1J_SB_EEEEEEENS4_39AutoVectorizingCopyWithAssumedAlignmentILi128EEENS4_14SM90_TMA_STOREES1X_S1Z_NS4_9Copy_AtomIJNS4_17SM90_U32x4_STSM_NENS_6half_tEEEEvEEEvvEEEEvNT_6ParamsE:
[----:B------:R-:W1:Y:S01]  /*0000*/  LDC R1, c[0x0][0x28] ;  /* 0x00000a00ff017b82 */ /* 0x000e620000000800 */
[----:B------:R-:W2:Y:S07]  /*0010*/  S2R R18, SR_TID.X ;  /* 0x0000000000127919 */ /* 0x000eae0000002100 */
[----:B------:R-:W3:Y:S01]  /*0020*/  LDC.64 R8, c[0x0][0x588] ;  /* 0x00016200ff087b82 */ /* 0x000ee20000000a00 */
[----:B------:R-:W-:Y:S01]  /*0030*/  ELECT P0, URZ, PT ;  /* 0x00000000003f782f */ /* 0x000fe20003800000 */
[----:B------:R-:W-:Y:S01]  /*0040*/  BSSY B0, `(.L_x_0) ;  /* 0x0000016000007945 */ /* 0x000fe20003800000 */
[----:B--2---:R-:W-:-:S02]  /*0050*/  SHF.R.U32.HI R0, RZ, 0x5, R18 ;  /* 0x00000005ff007819 */ /* 0x004fc40000011612 */
[----:B------:R-:W-:-:S03]  /*0060*/  SHF.R.U32.HI R4, RZ, 0x7, R18 ;  /* 0x00000007ff047819 */ /* 0x000fc60000011612 */
[----:B------:R-:W2:Y:S04]  /*0070*/  SHFL.IDX PT, R3, R0, RZ, 0x1f ;  /* 0x00001fff00037589 */ /* 0x000ea800000e0000 */
[----:B------:R4:W1:Y:S01]  /*0080*/  SHFL.IDX PT, R6, R4, RZ, 0x1f ;  /* 0x00001fff04067589 */ /* 0x00086200000e0000 */
[----:B--2---:R-:W-:Y:S02]  /*0090*/  ISETP.NE.OR P0, PT, R3, RZ, !P0 ;  /* 0x000000ff0300720c */ /* 0x004fe40004705670 */
[----:B------:R-:W-:-:S11]  /*00a0*/  SHF.R.S32.HI R2, RZ, 0x1f, R3 ;  /* 0x0000001fff027819 */ /* 0x000fd60000011403 */
[----:B-1-34-:R-:W-:Y:S05]  /*00b0*/  @P0 BRA `(.L_x_1) ;  /* 0x0000000000380947 */ /* 0x01afea0003800000 */
[----:B------:R-:W-:Y:S02]  /*00c0*/  ULDC.64 UR4, c[0x0][0x198] ;  /* 0x0000660000047ab9 */ /* 0x000fe40000000a00 */
[----:B------:R-:W-:Y:S02]  /*00d0*/  UIADD3 UR6, UP0, UR4, 0xf0, URZ ;  /* 0x000000f004067890 */ /* 0x000fe4000ff1e03f */
[----:B------:R-:W-:Y:S02]  /*00e0*/  UIADD3 UR8, UP1, UR4, 0x1f0, URZ ;  /* 0x000001f004087890 */ /* 0x000fe4000ff3e03f */
[----:B------:R-:W-:Y:S02]  /*00f0*/  UIADD3 UR10, UP2, UR4, 0x3f0, URZ ;  /* 0x000003f0040a7890 */ /* 0x000fe4000ff5e03f */
[----:B------:R-:W-:Y:S02]  /*0100*/  UIADD3 UR4, UP3, UR4, 0x4f0, URZ ;  /* 0x000004f004047890 */ /* 0x000fe4000ff7e03f */
[----:B------:R-:W-:-:S02]  /*0110*/  UIADD3.X UR7, URZ, UR5, URZ, UP0, !UPT ;  /* 0x000000053f077290 */ /* 0x000fc400087fe43f */
[----:B------:R-:W-:Y:S02]  /*0120*/  UIADD3.X UR9, URZ, UR5, URZ, UP1, !UPT ;  /* 0x000000053f097290 */ /* 0x000fe40008ffe43f */
[----:B------:R-:W-:Y:S02]  /*0130*/  UIADD3.X UR11, URZ, UR5, URZ, UP2, !UPT ;  /* 0x000000053f0b7290 */ /* 0x000fe400097fe43f */
[----:B------:R-:W-:-:S03]  /*0140*/  UIADD3.X UR5, URZ, UR5, URZ, UP3, !UPT ;  /* 0x000000053f057290 */ /* 0x000fc60009ffe43f */
[----:B------:R1:W-:Y:S02]  /*0150*/  UTMACCTL.PF [UR6] ;  /* 0x00000000060079b9 */ /* 0x0003e40008040000 */
[----:B------:R1:W-:Y:S02]  /*0160*/  UTMACCTL.PF [UR8] ;  /* 0x00000000080079b9 */ /* 0x0003e40008040000 */
[----:B------:R1:W-:Y:S02]  /*0170*/  UTMACCTL.PF [UR10] ;  /* 0x000000000a0079b9 */ /* 0x0003e40008040000 */
[----:B------:R1:W-:Y:S02]  /*0180*/  UTMACCTL.PF [UR4] ;  /* 0x00000000040079b9 */ /* 0x0003e40008040000 */
[----:B-1----:R-:W-:Y:S01]  /*0190*/  NOP ;  /* 0x0000000000007918 */ /* 0x002fe20000000000 */
.L_x_1:
[----:B------:R-:W-:Y:S05]  /*01a0*/  BSYNC B0 ;  /* 0x0000000000007941 */ /* 0x000fea0003800000 */
.L_x_0:
[----:B------:R-:W-:Y:S01]  /*01b0*/  ULDC.64 UR4, c[0x0][0x590] ;  /* 0x0001640000047ab9 */ /* 0x000fe20000000a00 */
[----:B------:R-:W-:Y:S01]  /*01c0*/  LEA.HI R2, R2, R3, RZ, 0x2 ;  /* 0x0000000302027211 */ /* 0x000fe200078f10ff */
[----:B------:R-:W-:Y:S01]  /*01d0*/  ULDC.64 UR40, c[0x0][0x208] ;  /* 0x0000820000287ab9 */ /* 0x000fe20000000a00 */
[----:B------:R-:W-:Y:S01]  /*01e0*/  ISETP.NE.U32.AND P2, PT, RZ, UR4, PT ;  /* 0x00000004ff007c0c */ /* 0x000fe2000bf45070 */
[----:B------:R-:W-:Y:S01]  /*01f0*/  IMAD.MOV.U32 R4, RZ, RZ, R8 ;  /* 0x000000ffff047224 */ /* 0x000fe200078e0008 */
[----:B------:R-:W-:Y:S01]  /*0200*/  LOP3.LUT R2, R2, 0xfffffffc, RZ, 0xc0, !PT ;  /* 0xfffffffc02027812 */ /* 0x000fe200078ec0ff */
[----:B------:R-:W-:Y:S01]  /*0210*/  IMAD.MOV.U32 R5, RZ, RZ, R9 ;  /* 0x000000ffff057224 */ /* 0x000fe200078e0009 */
[----:B------:R-:W-:-:S03]  /*0220*/  ISETP.NE.AND.EX P3, PT, RZ, UR5, PT, P2 ;  /* 0x00000005ff007c0c */ /* 0x000fc6000bf65320 */
[--C-:B------:R-:W-:Y:S01]  /*0230*/  IMAD.IADD R3, R3, 0x1, -R2.reuse ;  /* 0x0000000103037824 */ /* 0x100fe200078e0a02 */
[----:B------:R-:W-:-:S09]  /*0240*/  PRMT R2, RZ, 0x7610, R2 ;  /* 0x00007610ff027816 */ /* 0x000fd20000000002 */
[----:B------:R-:W-:Y:S05]  /*0250*/  @P3 BRA `(.L_x_2) ;  /* 0x0000000000303947 */ /* 0x000fea0003800000 */
[----:B------:R-:W-:Y:S02]  /*0260*/  ULDC.64 UR6, c[0x0][0x588] ;  /* 0x0001620000067ab9 */ /* 0x000fe40000000a00 */
[----:B------:R-:W-:-:S04]  /*0270*/  ISETP.NE.U32.AND P0, PT, RZ, UR6, PT ;  /* 0x00000006ff007c0c */ /* 0x000fc8000bf05070 */
[----:B------:R-:W-:-:S13]  /*0280*/  ISETP.NE.AND.EX P0, PT, RZ, UR7, PT, P0 ;  /* 0x00000007ff007c0c */ /* 0x000fda000bf05300 */
[----:B------:R-:W-:Y:S05]  /*0290*/  @!P0 BRA `(.L_x_3) ;  /* 0x0000000000108947 */ /* 0x000fea0003800000 */
[----:B------:R-:W2:Y:S02]  /*02a0*/  LDG.E R2, desc[UR40][R4.64] ;  /* 0x0000002804027981 */ /* 0x000ea4000c1e1900 */
[----:B--2---:R-:W-:Y:S01]  /*02b0*/  FSETP.NEU.AND P1, PT, R2, RZ, PT ;  /* 0x000000ff0200720b */ /* 0x004fe20003f2d000 */
[----:B------:R-:W-:Y:S01]  /*02c0*/  IMAD.MOV.U32 R2, RZ, RZ, 0x1 ;  /* 0x00000001ff027424 */ /* 0x000fe200078e00ff */
[----:B------:R-:W-:Y:S11]  /*02d0*/  BRA `(.L_x_2) ;  /* 0x0000000000107947 */ /* 0x000ff60003800000 */
.L_x_3:
[----:B------:R-:W-:Y:S01]  /*02e0*/  ULDC UR6, c[0x0][0x580] ;  /* 0x0001600000067ab9 */ /* 0x000fe20000000800 */
[----:B------:R-:W-:Y:S01]  /*02f0*/  IMAD.MOV.U32 R2, RZ, RZ, 0x1 ;  /* 0x00000001ff027424 */ /* 0x000fe200078e00ff */
[----:B------:R-:W-:Y:S02]  /*0300*/  FSETP.NEU.AND P1, PT, RZ, UR6, PT ;  /* 0x00000006ff007c0b */ /* 0x000fe4000bf2d000 */
[----:B------:R-:W-:-:S11]  /*0310*/  CS2R R4, SRZ ;  /* 0x0000000000047805 */ /* 0x000fd6000001ff00 */
.L_x_2:
[----:B------:R-:W-:Y:S02]  /*0320*/  ISETP.NE.U32.AND P4, PT, R4, RZ, PT ;  /* 0x000000ff0400720c */ /* 0x000fe40003f85070 */
[----:B------:R-:W-:Y:S02]  /*0330*/  ISETP.NE.AND.EX P5, PT, RZ, UR5, PT, P2 ;  /* 0x00000005ff007c0c */ /* 0x000fe4000bfa5320 */
[----:B------:R-:W-:Y:S02]  /*0340*/  ISETP.NE.AND.EX P2, PT, R5, RZ, PT, P4 ;  /* 0x000000ff0500720c */ /* 0x000fe40003f45340 */
[----:B------:R-:W-:-:S11]  /*0350*/  PLOP3.LUT P0, PT, PT, PT, PT, 0x8, 0x0 ;  /* 0x000000000000781c */ /* 0x000fd60003f0e170 */
[----:B------:R-:W-:Y:S05]  /*0360*/  @P2 BRA P5, `(.L_x_4) ;  /* 0x0000000000342947 */ /* 0x000fea0002800000 */
[----:B------:R-:W-:-:S04]  /*0370*/  ISETP.NE.U32.AND P0, PT, RZ, UR4, PT ;  /* 0x00000004ff007c0c */ /* 0x000fc8000bf05070 */
[----:B------:R-:W-:-:S13]  /*0380*/  ISETP.NE.AND.EX P0, PT, RZ, UR5, PT, P0 ;  /* 0x00000005ff007c0c */ /* 0x000fda000bf05300 */
[----:B------:R-:W-:Y:S05]  /*0390*/  @!P0 BRA `(.L_x_5) ;  /* 0x0000000000248947 */ /* 0x000fea0003800000 */
[----:B------:R-:W-:Y:S02]  /*03a0*/  PRMT R2, R2, 0x9910, RZ ;  /* 0x0000991002027816 */ /* 0x000fe400000000ff */
[----:B------:R-:W-:Y:S02]  /*03b0*/  ISETP.NE.U32.AND P0, PT, R4, RZ, PT ;  /* 0x000000ff0400720c */ /* 0x000fe40003f05070 */
[----:B------:R-:W-:Y:S02]  /*03c0*/  ISETP.NE.AND P2, PT, R2, RZ, PT ;  /* 0x000000ff0200720c */ /* 0x000fe40003f45270 */
[----:B------:R-:W-:Y:S02]  /*03d0*/  ISETP.NE.AND.EX P0, PT, R5, RZ, PT, P0 ;  /* 0x000000ff0500720c */ /* 0x000fe40003f05300 */
[----:B------:R-:W-:-:S09]  /*03e0*/  SEL R2, RZ, 0xffffffff, P1 ;  /* 0xffffffffff027807 */ /* 0x000fd20000800000 */
[----:B------:R-:W-:-:S04]  /*03f0*/  @!P2 SEL R2, RZ, 0xffffffff, P0 ;  /* 0xffffffffff02a807 */ /* 0x000fc80000000000 */
[----:B------:R-:W-:-:S04]  /*0400*/  LOP3.LUT R2, R2, 0x1, RZ, 0xc0, !PT ;  /* 0x0000000102027812 */ /* 0x000fc800078ec0ff */
[----:B------:R-:W-:Y:S01]  /*0410*/  ISETP.EQ.U32.AND P0, PT, R2, 0x1, PT ;  /* 0x000000010200780c */ /* 0x000fe20003f02070 */
[----:B------:R-:W-:-:S12]  /*0420*/  BRA `(.L_x_4) ;  /* 0x0000000000047947 */ /* 0x000fd80003800000 */
.L_x_5:
[----:B------:R-:W-:-:S13]  /*0430*/  PLOP3.LUT P0, PT, P1, PT, PT, 0x8, 0x0 ;  /* 0x000000000000781c */ /* 0x000fda0000f0e170 */
.L_x_4:
[----:B------:R-:W1:Y:S02]  /*0440*/  SHFL.IDX PT, R2, R0, RZ, 0x1f ;  /* 0x00001fff00027589 */ /* 0x000e6400000e0000 */
[----:B-1----:R-:W-:-:S13]  /*0450*/  ISETP.NE.AND P1, PT, R2, RZ, PT ;  /* 0x000000ff0200720c */ /* 0x002fda0003f25270 */
[----:B------:R-:W-:Y:S05]  /*0460*/  @P1 BRA `(.L_x_6) ;  /* 0x0000000000a41947 */ /* 0x000fea0003800000 */
[----:B------:R-:W-:Y:S01]  /*0470*/  ELECT P1, URZ, PT ;  /* 0x00000000003f782f */ /* 0x000fe20003820000 */
[----:B------:R-:W-:-:S12]  /*0480*/  BSSY B0, `(.L_x_6) ;  /* 0x0000027000007945 */ /* 0x000fd80003800000 */
[----:B------:R-:W-:Y:S05]  /*0490*/  @!P1 BRA `(.L_x_7) ;  /* 0x0000000000949947 */ /* 0x000fea0003800000 */
[----:B------:R-:W1:Y:S01]  /*04a0*/  S2UR UR8, SR_CgaCtaId ;  /* 0x00000000000879c3 */ /* 0x000e620000008800 */
[----:B------:R-:W-:Y:S01]  /*04b0*/  UMOV UR4, 0x400 ;  /* 0x0000040000047882 */ /* 0x000fe20000000000 */
[----:B------:R-:W-:Y:S01]  /*04c0*/  UMOV UR5, 0x1 ;  /* 0x0000000100057882 */ /* 0x000fe20000000000 */
[----:B------:R-:W-:Y:S02]  /*04d0*/  UMOV UR6, 0x100 ;  /* 0x0000010000067882 */ /* 0x000fe40000000000 */
[----:B------:R-:W-:-:S04]  /*04e0*/  UIADD3 UR6, -UR6, 0x100000, URZ ;  /* 0x0010000006067890 */ /* 0x000fc8000fffe13f */
[----:B------:R-:W-:Y:S02]  /*04f0*/  USHF.L.U32 UR7, UR6, 0xb, URZ ;  /* 0x0000000b06077899 */ /* 0x000fe4000800063f */
[----:B------:R-:W-:Y:S02]  /*0500*/  USHF.L.U32 UR6, UR6, 0x1, URZ ;  /* 0x0000000106067899 */ /* 0x000fe4000800063f */
[----:B-1----:R-:W-:Y:S02]  /*0510*/  ULEA UR8, UR8, UR4, 0x18 ;  /* 0x0000000408087291 */ /* 0x002fe4000f8ec03f */
[----:B------:R-:W-:-:S04]  /*0520*/  UIADD3 UR4, -UR5, 0x100000, URZ ;  /* 0x0010000005047890 */ /* 0x000fc8000fffe13f */
[----:B------:R-:W-:Y:S02]  /*0530*/  USHF.L.U32 UR5, UR4, 0xb, URZ ;  /* 0x0000000b04057899 */ /* 0x000fe4000800063f */
[----:B------:R-:W-:Y:S01]  /*0540*/  USHF.L.U32 UR4, UR4, 0x1, URZ ;  /* 0x0000000104047899 */ /* 0x000fe2000800063f */
[----:B------:R-:W1:Y:S11]  /*0550*/  FENCE.VIEW.ASYNC.S ;  /* 0x00000000000073c6 */ /* 0x000e760000000000 */
[----:B-1----:R1:W2:Y:S01]  /*0560*/  SYNCS.EXCH.64 URZ, [UR8], UR4 ;  /* 0x00000004083f75b2 */ /* 0x0022a20008000100 */
[----:B------:R1:W3:Y:S01]  /*0570*/  SYNCS.EXCH.64 URZ, [UR8+0x60], UR6 ;  /* 0x00006006083f75b2 */ /* 0x0002e20008000100 */
[----:B------:R1:W4:Y:S01]  /*0580*/  SYNCS.EXCH.64 URZ, [UR8+0x8], UR4 ;  /* 0x00000804083f75b2 */ /* 0x0003220008000100 */
[----:B------:R1:W1:Y:S01]  /*0590*/  SYNCS.EXCH.64 URZ, [UR8+0x68], UR6 ;  /* 0x00006806083f75b2 */ /* 0x0002620008000100 */
        /* <DEDUP_REMOVED lines=20> */
[----:B--2---:R-:W-:Y:S01]  /*06e0*/  NOP ;  /* 0x0000000000007918 */ /* 0x004fe20000000000 */
.L_x_7:
[----:B-1----:R-:W-:Y:S05]  /*06f0*/  BSYNC B0 ;  /* 0x0000000000007941 */ /* 0x002fea0003800000 */
.L_x_6:
[----:B------:R-:W1:Y:S01]  /*0700*/  SHFL.IDX PT, R4, R0, RZ, 0x1f ;  /* 0x00001fff00047589 */ /* 0x000e6200000e0000 */
[----:B------:R-:W2:Y:S01]  /*0710*/  LDC R2, c[0x0][0x904] ;  /* 0x00024100ff027b82 */ /* 0x000ea20000000800 */
[----:B------:R-:W-:Y:S01]  /*0720*/  NOP ;  /* 0x0000000000007918 */ /* 0x000fe20000000000 */
[----:B-1----:R-:W-:-:S13]  /*0730*/  ISETP.NE.AND P1, PT, R4, RZ, PT ;  /* 0x000000ff0400720c */ /* 0x002fda0003f25270 */
[----:B------:R-:W-:Y:S05]  /*0740*/  @P1 BRA `(.L_x_8) ;  /* 0x0000000000581947 */ /* 0x000fea0003800000 */
[----:B------:R-:W1:Y:S01]  /*0750*/  S2UR UR5, SR_CgaCtaId ;  /* 0x00000000000579c3 */ /* 0x000e620000008800 */
[----:B------:R-:W-:Y:S01]  /*0760*/  UMOV UR4, 0x400 ;  /* 0x0000040000047882 */ /* 0x000fe20000000000 */
[----:B------:R-:W-:Y:S01]  /*0770*/  UMOV UR6, 0x20 ;  /* 0x0000002000067882 */ /* 0x000fe20000000000 */
[----:B------:R-:W-:Y:S01]  /*0780*/  UMOV UR7, 0x100 ;  /* 0x0000010000077882 */ /* 0x000fe20000000000 */
[----:B------:R-:W-:Y:S01]  /*0790*/  ELECT P1, URZ, PT ;  /* 0x00000000003f782f */ /* 0x000fe20003820000 */
[----:B-1----:R-:W-:Y:S02]  /*07a0*/  ULEA UR8, UR5, UR4, 0x18 ;  /* 0x0000000405087291 */ /* 0x002fe4000f8ec03f */
[----:B------:R-:W-:-:S04]  /*07b0*/  UIADD3 UR4, -UR6, 0x100000, URZ ;  /* 0x0010000006047890 */ /* 0x000fc8000fffe13f */
[----:B------:R-:W-:Y:S02]  /*07c0*/  USHF.L.U32 UR5, UR4, 0xb, URZ ;  /* 0x0000000b04057899 */ /* 0x000fe4000800063f */
[----:B------:R-:W-:Y:S02]  /*07d0*/  USHF.L.U32 UR4, UR4, 0x1, URZ ;  /* 0x0000000104047899 */ /* 0x000fe4000800063f */
[----:B------:R-:W-:-:S04]  /*07e0*/  UIADD3 UR6, -UR7, 0x100000, URZ ;  /* 0x0010000007067890 */ /* 0x000fc8000fffe13f */
[----:B------:R-:W-:Y:S02]  /*07f0*/  USHF.L.U32 UR7, UR6, 0xb, URZ ;  /* 0x0000000b06077899 */ /* 0x000fe4000800063f */
[----:B------:R-:W-:Y:S01]  /*0800*/  USHF.L.U32 UR6, UR6, 0x1, URZ ;  /* 0x0000000106067899 */ /* 0x000fe2000800063f */
[----:B------:R-:W1:Y:S03]  /*0810*/  FENCE.VIEW.ASYNC.S ;  /* 0x00000000000073c6 */ /* 0x000e660000000000 */
[----:B-1----:R1:W1:Y:S08]  /*0820*/  SYNCS.EXCH.64 URZ, [UR8+0xc0], UR4 ;  /* 0x0000c004083f75b2 */ /* 0x0022700008000100 */
[----:B------:R1:W1:Y:S01]  /*0830*/  SYNCS.EXCH.64 URZ, [UR8+0xe0], UR6 ;  /* 0x0000e006083f75b2 */ /* 0x0002620008000100 */
[----:B------:R1:W1:Y:S01]  /*0840*/  SYNCS.EXCH.64 URZ, [UR8+0xc8], UR4 ;  /* 0x0000c804083f75b2 */ /* 0x0002620008000100 */
[----:B------:R1:W1:Y:S01]  /*0850*/  SYNCS.EXCH.64 URZ, [UR8+0xe8], UR6 ;  /* 0x0000e806083f75b2 */ /* 0x0002620008000100 */
[----:B------:R1:W1:Y:S01]  /*0860*/  SYNCS.EXCH.64 URZ, [UR8+0xd0], UR4 ;  /* 0x0000d004083f75b2 */ /* 0x0002620008000100 */
[----:B------:R1:W1:Y:S01]  /*0870*/  SYNCS.EXCH.64 URZ, [UR8+0xf0], UR6 ;  /* 0x0000f006083f75b2 */ /* 0x0002620008000100 */
[----:B------:R1:W1:Y:S01]  /*0880*/  SYNCS.EXCH.64 URZ, [UR8+0xd8], UR4 ;  /* 0x0000d804083f75b2 */ /* 0x0002620008000100 */
[----:B------:R1:W1:Y:S01]  /*0890*/  SYNCS.EXCH.64 URZ, [UR8+0xf8], UR6 ;  /* 0x0000f806083f75b2 */ /* 0x0002620008000100 */
[----:B------:R-:W-:Y:S01]  /*08a0*/  NOP ;  /* 0x0000000000007918 */ /* 0x000fe20000000000 */
.L_x_8:
[----:B------:R-:W5:Y:S01]  /*08b0*/  SHFL.IDX PT, R0, R0, RZ, 0x1f ;  /* 0x00001fff00007589 */ /* 0x000f6200000e0000 */
[----:B------:R-:W-:Y:S01]  /*08c0*/  ELECT P1, URZ, PT ;  /* 0x00000000003f782f */ /* 0x000fe20003820000 */
[----:B------:R-:W3:Y:S01]  /*08d0*/  S2UR UR36, SR_CgaCtaId ;  /* 0x00000000002479c3 */ /* 0x000ee20000008800 */
[----:B--2---:R-:W-:Y:S01]  /*08e0*/  ISETP.NE.AND P6, PT, R2, 0x1, PT ;  /* 0x000000010200780c */ /* 0x004fe20003fc5270 */
[----:B------:R-:W2:Y:S01]  /*08f0*/  S2R R7, SR_CTAID.Y ;  /* 0x0000000000077919 */ /* 0x000ea20000002600 */
[----:B-1----:R-:W-:Y:S01]  /*0900*/  UMOV UR4, 0x20 ;  /* 0x0000002000047882 */ /* 0x002fe20000000000 */
[----:B------:R-:W-:Y:S01]  /*0910*/  ISETP.NE.AND P4, PT, R3, RZ, PT ;  /* 0x000000ff0300720c */ /* 0x000fe20003f85270 */
[----:B------:R-:W-:Y:S01]  /*0920*/  NOP ;  /* 0x0000000000007918 */ /* 0x000fe20000000000 */
[----:B------:R-:W1:Y:S01]  /*0930*/  S2R R10, SR_CTAID.X ;  /* 0x00000000000a7919 */ /* 0x000e620000002500 */
[----:B------:R-:W-:Y:S01]  /*0940*/  P2R R4, PR, RZ, 0x40 ;  /* 0x00000040ff047803 */ /* 0x000fe20000000000 */
[----:B------:R-:W-:-:S06]  /*0950*/  IMAD.MOV.U32 R11, RZ, RZ, RZ ;  /* 0x000000ffff0b7224 */ /* 0x000fcc00078e00ff */
[----:B------:R-:W1:Y:S01]  /*0960*/  @P6 LDC R17, c[0x0][0x10] ;  /* 0x00000400ff116b82 */ /* 0x000e620000000800 */
[----:B------:R-:W-:Y:S01]  /*0970*/  @P6 IMAD.MOV.U32 R5, RZ, RZ, RZ ;  /* 0x000000ffff056224 */ /* 0x000fe200078e00ff */
[----:B-----5:R-:W-:-:S06]  /*0980*/  ISETP.NE.OR P2, PT, R0, RZ, !P1 ;  /* 0x000000ff0000720c */ /* 0x020fcc0004f45670 */
[----:B------:R-:W5:Y:S01]  /*0990*/  @!P6 LDC R12, c[0x0][0xc] ;  /* 0x00000300ff0ceb82 */ /* 0x000f620000000800 */
[----:B------:R-:W-:-:S04]  /*09a0*/  ISETP.EQ.OR P1, PT, R3, 0x3, !P4 ;  /* 0x000000030300780c */ /* 0x000fc80006722670 */
[----:B------:R-:W-:-:S04]  /*09b0*/  ISETP.EQ.AND P1, PT, R6, RZ, P1 ;  /* 0x000000ff0600720c */ /* 0x000fc80000f22270 */
[----:B------:R-:W-:Y:S02]  /*09c0*/  SEL R19, RZ, 0x1, !P1 ;  /* 0x00000001ff137807 */ /* 0x000fe40004800000 */
[----:B--2---:R-:W-:Y:S01]  /*09d0*/  @P6 MOV R4, R7 ;  /* 0x0000000700046202 */ /* 0x004fe20000000f00 */
[----:B------:R-:W-:Y:S01]  /*09e0*/  VOTEU.ALL UP0, P2 ;  /* 0x00000000003f7886 */ /* 0x000fe20001000000 */
[----:B------:R-:W-:-:S03]  /*09f0*/  VOTEU.ALL UP1, P2 ;  /* 0x00000000003f7886 */ /* 0x000fc60001020000 */
[----:B-1----:R-:W-:Y:S01]  /*0a00*/  @P6 IMAD.WIDE.U32 R16, R10, R17, R4 ;  /* 0x000000110a106225 */ /* 0x002fe200078e0004 */
[----:B------:R-:W-:Y:S01]  /*0a10*/  @!UP0 UMOV UR6, 0x400 ;  /* 0x0000040000068882 */ /* 0x000fe20000000000 */
[----:B------:R-:W-:-:S04]  /*0a20*/  @!UP0 UIADD3 UR4, -UR4, 0x100000, URZ ;  /* 0x0010000004048890 */ /* 0x000fc8000fffe13f */
[----:B------:R-:W-:Y:S02]  /*0a30*/  @!UP0 USHF.L.U32 UR5, UR4, 0xb, URZ ;  /* 0x0000000b04058899 */ /* 0x000fe4000800063f */
[----:B------:R-:W-:Y:S02]  /*0a40*/  @!UP0 USHF.L.U32 UR4, UR4, 0x1, URZ ;  /* 0x0000000104048899 */ /* 0x000fe4000800063f */
[----:B---3--:R-:W-:Y:S01]  /*0a50*/  @!UP0 ULEA UR8, UR36, UR6, 0x18 ;  /* 0x0000000624088291 */ /* 0x008fe2000f8ec03f */
[----:B------:R-:W-:Y:S01]  /*0a60*/  @P6 IMAD.MOV.U32 R5, RZ, RZ, RZ ;  /* 0x000000ffff056224 */ /* 0x000fe200078e00ff */
[----:B------:R-:W-:Y:S01]  /*0a70*/  VOTEU.ALL UP0, P2 ;  /* 0x00000000003f7886 */ /* 0x000fe20001000000 */
[C---:B------:R-:W-:Y:S01]  /*0a80*/  ISETP.NE.AND P2, PT, R6.reuse, RZ, PT ;  /* 0x000000ff0600720c */ /* 0x040fe20003f45270 */
[----:B------:R-:W-:Y:S01]  /*0a90*/  ULDC UR6, c[0x0][0xc] ;  /* 0x0000030000067ab9 */ /* 0x000fe20000000800 */
[----:B------:R-:W-:Y:S01]  /*0aa0*/  ULDC UR7, c[0x0][0x10] ;  /* 0x0000040000077ab9 */ /* 0x000fe20000000800 */
[----:B------:R-:W-:Y:S01]  /*0ab0*/  IADD3 R6, R6, -0x1, RZ ;  /* 0xffffffff06067810 */ /* 0x000fe20007ffe0ff */
[----:B------:R-:W-:Y:S01]  /*0ac0*/  @P6 IMAD.IADD R17, R17, 0x1, R5 ;  /* 0x0000000111116824 */ /* 0x000fe200078e0205 */
[----:B------:R-:W-:Y:S01]  /*0ad0*/  ISETP.EQ.AND P5, PT, R3, 0x2, !P2 ;  /* 0x000000020300780c */ /* 0x000fe200057a2270 */
[----:B-----5:R-:W-:Y:S01]  /*0ae0*/  @!P6 IMAD.WIDE.U32 R4, R12, R7, R10 ;  /* 0x000000070c04e225 */ /* 0x020fe200078e000a */
[----:B------:R-:W-:Y:S01]  /*0af0*/  ISETP.GE.U32.AND P1, PT, R6, 0x2, PT ;  /* 0x000000020600780c */ /* 0x000fe20003f26070 */
[----:B------:R-:W1:Y:S02]  /*0b00*/  FENCE.VIEW.ASYNC.S ;  /* 0x00000000000073c6 */ /* 0x000e640000000000 */
[----:B-1----:R-:W4:Y:S01]  /*0b10*/  @!UP0 SYNCS.EXCH.64 URZ, [UR8+0x100], UR4 ;  /* 0x00010004083f85b2 */ /* 0x002f220008000100 */
[----:B------:R-:W-:Y:S01]  /*0b20*/  SEL R0, RZ, 0x1, !P5 ;  /* 0x00000001ff007807 */ /* 0x000fe20006800000 */
[----:B------:R-:W-:Y:S01]  /*0b30*/  @!P6 IMAD.MOV.U32 R16, RZ, RZ, R4 ;  /* 0x000000ffff10e224 */ /* 0x000fe200078e0004 */
[----:B------:R-:W-:Y:S01]  /*0b40*/  SEL R19, R19, 0x2, P1 ;  /* 0x0000000213137807 */ /* 0x000fe20000800000 */
[----:B------:R-:W-:Y:S01]  /*0b50*/  @!P6 IMAD.MOV.U32 R17, RZ, RZ, R5 ;  /* 0x000000ffff11e224 */ /* 0x000fe200078e0005 */
[----:B------:R-:W-:Y:S01]  /*0b60*/  SEL R0, R0, 0x2, P1 ;  /* 0x0000000200007807 */ /* 0x000fe20000800000 */
[----:B------:R1:W4:Y:S01]  /*0b70*/  @!UP1 SYNCS.EXCH.64 URZ, [UR8+0x108], UR4 ;  /* 0x00010804083f95b2 */ /* 0x0003220008000100 */
[----:B------:R-:W-:Y:S01]  /*0b80*/  NOP ;  /* 0x0000000000007918 */ /* 0x000fe20000000000 */
[----:B-1----:R-:W-:-:S03]  /*0b90*/  UIMAD.WIDE.U32 UR4, UR6, UR7, URZ ;  /* 0x00000007060472a5 */ /* 0x002fc6000f8e003f */
[----:B------:R-:W-:Y:S02]  /*0ba0*/  ULDC UR6, c[0x0][0x14] ;  /* 0x0000050000067ab9 */ /* 0x000fe40000000800 */
[----:B------:R-:W-:Y:S02]  /*0bb0*/  UIMAD.WIDE.U32 UR38, UR4, UR6, URZ ;  /* 0x00000006042672a5 */ /* 0x000fe4000f8e003f */
[----:B------:R-:W-:-:S04]  /*0bc0*/  UIMAD UR37, UR5, UR6, URZ ;  /* 0x00000006052572a4 */ /* 0x000fc8000f8e023f */
[----:B------:R-:W-:Y:S01]  /*0bd0*/  UIADD3 UR37, UR39, UR37, URZ ;  /* 0x0000002527257290 */ /* 0x000fe2000fffe03f */
[----:B----4-:R-:W-:Y:S06]  /*0be0*/  BAR.SYNC.DEFER_BLOCKING 0x0 ;  /* 0x0000000000007b1d */ /* 0x010fec0000010000 */
[----:B------:R-:W-:Y:S05]  /*0bf0*/  @!P2 BRA `(.L_x_9) ;  /* 0x000000580000a947 */ /* 0x000fea0003800000 */
[----:B------:R-:W-:-:S13]  /*0c00*/  ISETP.GT.U32.AND P0, PT, R6, 0x1, PT ;  /* 0x000000010600780c */ /* 0x000fda0003f04070 */
[----:B------:R-:W-:Y:S05]  /*0c10*/  @P0 EXIT ;  /* 0x000000000000094d */ /* 0x000fea0003800000 */
[----:B------:R-:W-:Y:S01]  /*0c20*/  ULDC.64 UR4, c[0x0][0x8f8] ;  /* 0x00023e0000047ab9 */ /* 0x000fe20000000a00 */
[----:B------:R-:W-:Y:S01]  /*0c30*/  UMOV UR47, 0xffffffff ;  /* 0xffffffff002f7882 */ /* 0x000fe20000000000 */
[----:B------:R-:W-:Y:S01]  /*0c40*/  ISETP.GE.U32.AND P0, PT, R16, UR4, PT ;  /* 0x0000000410007c0c */ /* 0x000fe2000bf06070 */
[----:B------:R-:W-:Y:S01]  /*0c50*/  IMAD.MOV.U32 R3, RZ, RZ, -0x1 ;  /* 0xffffffffff037424 */ /* 0x000fe200078e00ff */
[----:B------:R-:W-:Y:S01]  /*0c60*/  PRMT R22, RZ, 0x7610, R22 ;  /* 0x00007610ff167816 */ /* 0x000fe20000000016 */
[----:B------:R-:W-:Y:S01]  /*0c70*/  IMAD.MOV.U32 R8, RZ, RZ, -0x1 ;  /* 0xffffffffff087424 */ /* 0x000fe200078e00ff */
[----:B------:R-:W-:Y:S02]  /*0c80*/  ISETP.GE.U32.AND.EX P0, PT, R17, UR5, PT, P0 ;  /* 0x0000000511007c0c */ /* 0x000fe4000bf06100 */
[----:B------:R-:W-:-:S11]  /*0c90*/  PRMT R6, RZ, 0x7610, R6 ;  /* 0x00007610ff067816 */ /* 0x000fd60000000006 */
[----:B------:R-:W-:Y:S05]  /*0ca0*/  @P0 BRA `(.L_x_10) ;  /* 0x0000000400580947 */ /* 0x000fea0003800000 */
[----:B------:R-:W1:Y:S01]  /*0cb0*/  LDC.64 R20, c[0x0][0x8d0] ;  /* 0x00023400ff147b82 */ /* 0x000e620000000a00 */
[----:B------:R-:W-:Y:S01]  /*0cc0*/  MOV R4, R16 ;  /* 0x0000001000047202 */ /* 0x000fe20000000f00 */
[----:B------:R-:W-:-:S06]  /*0cd0*/  IMAD.MOV.U32 R5, RZ, RZ, R17 ;  /* 0x000000ffff057224 */ /* 0x000fcc00078e0011 */
[----:B------:R-:W2:Y:S08]  /*0ce0*/  LDC R6, c[0x0][0x8d8] ;  /* 0x00023600ff067b82 */ /* 0x000eb00000000800 */
[----:B------:R-:W3:Y:S01]  /*0cf0*/  LDC.64 R24, c[0x0][0x8c8] ;  /* 0x00023200ff187b82 */ /* 0x000ee20000000a00 */
[----:B-1----:R-:W-:-:S04]  /*0d00*/  ISETP.NE.U32.AND P0, PT, R20, RZ, PT ;  /* 0x000000ff1400720c */ /* 0x002fc80003f05070 */
[----:B------:R-:W-:-:S13]  /*0d10*/  ISETP.NE.AND.EX P0, PT, R21, RZ, PT, P0 ;  /* 0x000000ff1500720c */ /* 0x000fda0003f05300 */
[----:B--23--:R-:W-:Y:S05]  /*0d20*/  @!P0 BRA `(.L_x_11) ;  /* 0x0000000000288947 */ /* 0x00cfea0003800000 */
[----:B------:R-:W1:Y:S02]  /*0d30*/  LDC R3, c[0x0][0x8dc] ;  /* 0x00023700ff037b82 */ /* 0x000e640000000800 */
[----:B-1----:R-:W-:-:S05]  /*0d40*/  IADD3 R3, P0, R16, R3, RZ ;  /* 0x0000000310037210 */ /* 0x002fca0007f1e0ff */
[----:B------:R-:W-:-:S04]  /*0d50*/  IMAD.X R15, RZ, RZ, R17, P0 ;  /* 0x000000ffff0f7224 */ /* 0x000fc800000e0611 */
[----:B------:R-:W-:-:S04]  /*0d60*/  IMAD.WIDE.U32 R4, R15, R20, RZ ;  /* 0x000000140f047225 */ /* 0x000fc800078e00ff */
[----:B------:R-:W-:-:S04]  /*0d70*/  IMAD.WIDE.U32 R8, P0, R3, R21, R4 ;  /* 0x0000001503087225 */ /* 0x000fc80007800004 */
[----:B------:R-:W-:-:S04]  /*0d80*/  IMAD.WIDE.U32 R4, R3, R20, RZ ;  /* 0x0000001403047225 */ /* 0x000fc800078e00ff */
[----:B------:R-:W-:Y:S01]  /*0d90*/  IMAD.X R13, RZ, RZ, RZ, P0 ;  /* 0x000000ffff0d7224 */ /* 0x000fe200000e06ff */
[----:B------:R-:W-:Y:S01]  /*0da0*/  IADD3 RZ, P0, R5, R8, RZ ;  /* 0x0000000805ff7210 */ /* 0x000fe20007f1e0ff */
[----:B------:R-:W-:-:S04]  /*0db0*/  IMAD.MOV.U32 R12, RZ, RZ, R9 ;  /* 0x000000ffff0c7224 */ /* 0x000fc800078e0009 */
[----:B------:R-:W-:-:S08]  /*0dc0*/  IMAD.WIDE.U32.X R4, R15, R21, R12, P0 ;  /* 0x000000150f047225 */ /* 0x000fd000000e040c */
.L_x_11:
[-CC-:B------:R-:W-:Y:S01]  /*0dd0*/  SHF.R.U64 R30, R4, R6.reuse, R5.reuse ;  /* 0x00000006041e7219 */ /* 0x180fe20000001205 */
[----:B------:R-:W1:Y:S01]  /*0de0*/  LDC.64 R26, c[0x0][0x8e8] ;  /* 0x00023a00ff1a7b82 */ /* 0x000e620000000a00 */
[----:B------:R-:W-:Y:S01]  /*0df0*/  SHF.R.U32.HI R4, RZ, R6, R5 ;  /* 0x00000006ff047219 */ /* 0x000fe20000011605 */
[----:B------:R-:W-:Y:S01]  /*0e00*/  ULDC UR4, c[0x0][0x150] ;  /* 0x0000540000047ab9 */ /* 0x000fe20000000800 */
[----:B------:R-:W-:Y:S02]  /*0e10*/  IADD3 R11, P0, RZ, -R30, RZ ;  /* 0x8000001eff0b7210 */ /* 0x000fe40007f1e0ff */
[----:B------:R-:W-:Y:S02]  /*0e20*/  I2FP.F32.U32 R3, R10 ;  /* 0x0000000a00037245 */ /* 0x000fe40000201000 */
[----:B------:R-:W-:Y:S01]  /*0e30*/  IADD3.X R13, RZ, ~R4, RZ, P0, !PT ;  /* 0x80000004ff0d7210 */ /* 0x000fe200007fe4ff */
[----:B------:R-:W2:Y:S01]  /*0e40*/  LDC R8, c[0x0][0x8c0] ;  /* 0x00023000ff087b82 */ /* 0x000ea20000000800 */
[----:B------:R-:W-:-:S04]  /*0e50*/  IMAD.WIDE.U32 R4, R11, R24, R16 ;  /* 0x000000180b047225 */ /* 0x000fc800078e0010 */
[----:B------:R-:W-:Y:S01]  /*0e60*/  FMUL R3, R3, UR4 ;  /* 0x0000000403037c20 */ /* 0x000fe20008400000 */
[----:B------:R-:W-:Y:S01]  /*0e70*/  ULDC UR4, c[0x0][0x154] ;  /* 0x0000550000047ab9 */ /* 0x000fe20000000800 */
[----:B------:R-:W-:Y:S02]  /*0e80*/  IMAD R6, R13, R24, RZ ;  /* 0x000000180d067224 */ /* 0x000fe400078e02ff */
[----:B------:R-:W3:Y:S02]  /*0e90*/  LDC R13, c[0x0][0x8b0] ;  /* 0x00022c00ff0d7b82 */ /* 0x000ee40000000800 */
[----:B------:R-:W-:Y:S01]  /*0ea0*/  IMAD R11, R11, R25, R6 ;  /* 0x000000190b0b7224 */ /* 0x000fe200078e0206 */
[----:B------:R-:W4:Y:S03]  /*0eb0*/  F2I.U32.TRUNC.NTZ R3, R3 ;  /* 0x0000000300037305 */ /* 0x000f26000020f000 */
[----:B------:R-:W-:-:S02]  /*0ec0*/  IMAD.IADD R5, R5, 0x1, R11 ;  /* 0x0000000105057824 */ /* 0x000fc400078e020b */
[----:B------:R-:W5:Y:S01]  /*0ed0*/  LDC R15, c[0x0][0x900] ;  /* 0x00024000ff0f7b82 */ /* 0x000f620000000800 */
[----:B-1----:R-:W-:-:S04]  /*0ee0*/  ISETP.NE.U32.AND P0, PT, R26, RZ, PT ;  /* 0x000000ff1a00720c */ /* 0x002fc80003f05070 */
[----:B------:R-:W-:-:S03]  /*0ef0*/  ISETP.NE.AND.EX P0, PT, R27, RZ, PT, P0 ;  /* 0x000000ff1b00720c */ /* 0x000fc60003f05300 */
[----:B------:R-:W1:Y:S01]  /*0f00*/  LDC R9, c[0x0][0x144] ;  /* 0x00005100ff097b82 */ /* 0x000e620000000800 */
[-C--:B--2---:R-:W-:Y:S01]  /*0f10*/  SHF.R.U64 R21, R4, R8.reuse, R5 ;  /* 0x0000000804157219 */ /* 0x084fe20000001205 */
[----:B----4-:R-:W-:Y:S01]  /*0f20*/  IMAD.MOV R11, RZ, RZ, -R3 ;  /* 0x000000ffff0b7224 */ /* 0x010fe200078e0a03 */
[----:B------:R-:W-:Y:S02]  /*0f30*/  I2FP.F32.U32 R4, R7 ;  /* 0x0000000700047245 */ /* 0x000fe40000201000 */
[----:B------:R-:W-:Y:S01]  /*0f40*/  SHF.R.U32.HI R6, RZ, R8, R5 ;  /* 0x00000008ff067219 */ /* 0x000fe20000011605 */
[----:B------:R-:W-:Y:S02]  /*0f50*/  IMAD.MOV.U32 R8, RZ, RZ, 0x1 ;  /* 0x00000001ff087424 */ /* 0x000fe400078e00ff */
[----:B------:R-:W2:Y:S01]  /*0f60*/  LDC R14, c[0x0][0x148] ;  /* 0x00005200ff0e7b82 */ /* 0x000ea20000000800 */
[----:B------:R-:W-:Y:S01]  /*0f70*/  FMUL R5, R4, UR4 ;  /* 0x0000000404057c20 */ /* 0x000fe20008400000 */
[----:B------:R-:W-:Y:S01]  /*0f80*/  IMAD.MOV.U32 R4, RZ, RZ, -0x1 ;  /* 0xffffffffff047424 */ /* 0x000fe200078e00ff */
[----:B---3--:R-:W-:-:S02]  /*0f90*/  SHF.R.U64 R29, R21, R13, R6 ;  /* 0x0000000d151d7219 */ /* 0x008fc40000001206 */
[----:B------:R-:W-:Y:S02]  /*0fa0*/  SHF.R.U32.HI R6, RZ, R13, R6 ;  /* 0x0000000dff067219 */ /* 0x000fe40000011606 */
[----:B------:R3:W4:Y:S01]  /*0fb0*/  F2I.U32.TRUNC.NTZ R13, R5 ;  /* 0x00000005000d7305 */ /* 0x000722000020f000 */
[----:B------:R-:W2:Y:S01]  /*0fc0*/  LDC R23, c[0x0][0x8a8] ;  /* 0x00022a00ff177b82 */ /* 0x000ea20000000800 */
[-C--:B-----5:R-:W-:Y:S02]  /*0fd0*/  SHF.L.U32 R4, R4, R15.reuse, RZ ;  /* 0x0000000f04047219 */ /* 0x0a0fe400000006ff */
[-CC-:B------:R-:W-:Y:S02]  /*0fe0*/  SHF.R.U64 R28, R29, R15.reuse, R6.reuse ;  /* 0x0000000f1d1c7219 */ /* 0x180fe40000001206 */
[----:B------:R-:W-:Y:S02]  /*0ff0*/  LOP3.LUT R12, RZ, R4, RZ, 0x33, !PT ;  /* 0x00000004ff0c7212 */ /* 0x000fe400078e33ff */
[----:B------:R-:W-:Y:S01]  /*1000*/  MOV R4, R28 ;  /* 0x0000001c00047202 */ /* 0x000fe20000000f00 */
[----:B------:R-:W2:Y:S01]  /*1010*/  LDC R20, c[0x0][0x8f0] ;  /* 0x00023c00ff147b82 */ /* 0x000ea20000000800 */
[----:B---3--:R-:W-:Y:S01]  /*1020*/  SHF.R.U32.HI R5, RZ, R15, R6 ;  /* 0x0000000fff057219 */ /* 0x008fe20000011606 */
[----:B-1----:R-:W-:Y:S01]  /*1030*/  IMAD R3, R9, R11, R10 ;  /* 0x0000000b09037224 */ /* 0x002fe200078e020a */
[----:B------:R-:W-:-:S05]  /*1040*/  SHF.L.U32 R6, R8, R15, RZ ;  /* 0x0000000f08067219 */ /* 0x000fca00000006ff */
[----:B------:R-:W1:Y:S08]  /*1050*/  LDC R24, c[0x0][0x8e0] ;  /* 0x00023800ff187b82 */ /* 0x000e700000000800 */
[----:B------:R-:W3:Y:S01]  /*1060*/  LDC R25, c[0x0][0x8b8] ;  /* 0x00022e00ff197b82 */ /* 0x000ee20000000800 */
[----:B----4-:R-:W-:Y:S05]  /*1070*/  @!P0 BRA `(.L_x_12) ;  /* 0x0000000000288947 */ /* 0x010fea0003800000 */
[----:B------:R-:W4:Y:S02]  /*1080*/  LDC R11, c[0x0][0x8f4] ;  /* 0x00023d00ff0b7b82 */ /* 0x000f240000000800 */
[----:B----4-:R-:W-:-:S05]  /*1090*/  IADD3 R11, P0, R28, R11, RZ ;  /* 0x0000000b1c0b7210 */ /* 0x010fca0007f1e0ff */
        /* <DEDUP_REMOVED lines=8> */
.L_x_12:
[----:B--2---:R-:W-:Y:S01]  /*1120*/  SHF.R.U64 R4, R4, R20, R5 ;  /* 0x0000001404047219 */ /* 0x004fe20000001205 */
[----:B------:R-:W-:Y:S01]  /*1130*/  IMAD.MOV R13, RZ, RZ, -R13 ;  /* 0x000000ffff0d7224 */ /* 0x000fe200078e0a0d */
[----:B------:R-:W-:Y:S02]  /*1140*/  LOP3.LUT R5, R29, R12, RZ, 0xc0, !PT ;  /* 0x0000000c1d057212 */ /* 0x000fe400078ec0ff */
[----:B------:R-:W-:Y:S01]  /*1150*/  IADD3 R8, R23, -0x1, RZ ;  /* 0xffffffff17087810 */ /* 0x000fe20007ffe0ff */
[----:B------:R-:W-:Y:S01]  /*1160*/  IMAD.MOV R9, RZ, RZ, -R4 ;  /* 0x000000ffff097224 */ /* 0x000fe200078e0a04 */
[----:B------:R-:W-:Y:S01]  /*1170*/  R2UR UR47, R30 ;  /* 0x000000001e2f72ca */ /* 0x000fe200000e0000 */
[----:B------:R-:W-:Y:S01]  /*1180*/  IMAD R6, R6, R4, R5 ;  /* 0x0000000406067224 */ /* 0x000fe200078e0205 */
[----:B------:R-:W-:Y:S01]  /*1190*/  LOP3.LUT R8, R21, R8, RZ, 0xc0, !PT ;  /* 0x0000000815087212 */ /* 0x000fe200078ec0ff */
[----:B------:R-:W-:Y:S02]  /*11a0*/  @P6 IMAD R3, R14, R13, R7 ;  /* 0x0000000d0e036224 */ /* 0x000fe400078e0207 */
[----:B-1----:R-:W-:-:S02]  /*11b0*/  IMAD R4, R9, R24, R28 ;  /* 0x0000001809047224 */ /* 0x002fc400078e021c */
[----:B---3--:R-:W-:Y:S02]  /*11c0*/  IMAD R3, R6, R25, R3 ;  /* 0x0000001906037224 */ /* 0x008fe400078e0203 */
[----:B------:R-:W-:Y:S02]  /*11d0*/  IMAD R4, R4, R23, R8 ;  /* 0x0000001704047224 */ /* 0x000fe400078e0208 */
[----:B------:R-:W-:-:S03]  /*11e0*/  IMAD.MOV.U32 R6, RZ, RZ, 0x1 ;  /* 0x00000001ff067424 */ /* 0x000fc600078e00ff */
[----:B------:R-:W-:Y:S02]  /*11f0*/  SEL R8, R4, R3, !P6 ;  /* 0x0000000304087207 */ /* 0x000fe40007000000 */
[----:B------:R-:W-:-:S07]  /*1200*/  SEL R3, R3, R4, !P6 ;  /* 0x0000000403037207 */ /* 0x000fce0007000000 */
.L_x_10:
[----:B------:R-:W-:-:S08]  /*1210*/  NOP ;  /* 0x0000000000007918 */ /* 0x000fd00000000000 */
[----:B------:R-:W1:Y:S02]  /*1220*/  USETMAXREG.TRY_ALLOC.CTAPOOL UP0, 0xe8 ;  /* 0x000000e8000079c8 */ /* 0x000e640008000600 */
[----:B-1----:R-:W-:-:S13]  /*1230*/  PLOP3.LUT P0, PT, PT, PT, UP0, 0x80, 0x0 ;  /* 0x000000000000781c */ /* 0x002fda0003f0f008 */
[----:B------:R-:W-:Y:S05]  /*1240*/  @!P0 BRA `(.L_x_10) ;  /* 0xfffffffc00f08947 */ /* 0x000fea000383ffff */
[----:B------:R-:W-:Y:S02]  /*1250*/  ULDC.64 UR4, c[0x0][0x590] ;  /* 0x0001640000047ab9 */ /* 0x000fe40000000a00 */
[----:B------:R-:W-:-:S04]  /*1260*/  ISETP.NE.U32.AND P0, PT, RZ, UR4, PT ;  /* 0x00000004ff007c0c */ /* 0x000fc8000bf05070 */
[----:B------:R-:W-:-:S13]  /*1270*/  ISETP.NE.AND.EX P0, PT, RZ, UR5, PT, P0 ;  /* 0x00000005ff007c0c */ /* 0x000fda000bf05300 */
[----:B------:R-:W-:Y:S05]  /*1280*/  @P0 BRA `(.L_x_13) ;  /* 0x00000000002c0947 */ /* 0x000fea0003800000 */
[----:B------:R-:W-:Y:S02]  /*1290*/  ULDC.64 UR4, c[0x0][0x588] ;  /* 0x0001620000047ab9 */ /* 0x000fe40000000a00 */
[----:B------:R-:W-:-:S04]  /*12a0*/  ISETP.NE.U32.AND P0, PT, RZ, UR4, PT ;  /* 0x00000004ff007c0c */ /* 0x000fc8000bf05070 */
[----:B------:R-:W-:-:S13]  /*12b0*/  ISETP.NE.AND.EX P0, PT, RZ, UR5, PT, P0 ;  /* 0x00000005ff007c0c */ /* 0x000fda000bf05300 */
[----:B------:R-:W-:Y:S05]  /*12c0*/  @!P0 BRA `(.L_x_14) ;  /* 0x0000000000108947 */ /* 0x000fea0003800000 */
[----:B------:R-:W1:Y:S02]  /*12d0*/  LDC.64 R88, c[0x0][0x588] ;  /* 0x00016200ff587b82 */ /* 0x000e640000000a00 */
[----:B-1----:R1:W5:Y:S01]  /*12e0*/  LDG.E R88, desc[UR40][R88.64] ;  /* 0x0000002858587981 */ /* 0x002362000c1e1900 */
[----:B------:R-:W-:Y:S01]  /*12f0*/  IMAD.MOV.U32 R22, RZ, RZ, 0x1 ;  /* 0x00000001ff167424 */ /* 0x000fe200078e00ff */
[----:B------:R-:W-:Y:S06]  /*1300*/  BRA `(.L_x_13) ;  /* 0x00000000000c7947 */ /* 0x000fec0003800000 */
.L_x_14:
[----:B------:R-:W-:Y:S01]  /*1310*/  ULDC UR4, c[0x0][0x580] ;  /* 0x0001600000047ab9 */ /* 0x000fe20000000800 */
[----:B------:R-:W-:Y:S01]  /*1320*/  IMAD.MOV.U32 R22, RZ, RZ, 0x1 ;  /* 0x00000001ff167424 */ /* 0x000fe200078e00ff */
[----:B------:R-:W-:-:S07]  /*1330*/  MOV R88, UR4 ;  /* 0x0000000400587c02 */ /* 0x000fce0008000f00 */
.L_x_13:
        /* <DEDUP_REMOVED lines=10> */
[----:B------:R-:W-:Y:S05]  /*13e0*/  BRA `(.L_x_15) ;  /* 0x0000000000087947 */ /* 0x000fea0003800000 */
.L_x_16:
[----:B------:R-:W-:Y:S02]  /*13f0*/  ULDC UR4, c[0x0][0x5a0] ;  /* 0x0001680000047ab9 */ /* 0x000fe40000000800 */
[----:B-1----:R-:W-:-:S07]  /*1400*/  IMAD.U32 R89, RZ, RZ, UR4 ;  /* 0x00000004ff597e24 */ /* 0x002fce000f8e00ff */
.L_x_15:
[----:B------:R-:W-:-:S13]  /*1410*/  LOP3.LUT P0, RZ, R6, 0xff, RZ, 0xc0, !PT ;  /* 0x000000ff06ff7812 */ /* 0x000fda000780c0ff */
[----:B------:R-:W-:Y:S05]  /*1420*/  @!P0 EXIT ;  /* 0x000000000000894d */ /* 0x000fea0003800000 */
[----:B------:R-:W-:Y:S01]  /*1430*/  ULDC UR4, c[0x0][0x28c] ;  /* 0x0000a30000047ab9 */ /* 0x000fe20000000800 */
[----:B------:R-:W-:Y:S01]  /*1440*/  LOP3.LUT R23, R0, 0x1, RZ, 0xfc, !PT ;  /* 0x0000000100177812 */ /* 0x000fe200078efcff */
[----:B------:R-:W-:Y:S01]  /*1450*/  UIADD3 UR4, UR4, 0x3f, URZ ;  /* 0x0000003f04047890 */ /* 0x000fe2000fffe03f */
[----:B------:R-:W-:Y:S02]  /*1460*/  LOP3.LUT R156, R19, 0x1, RZ, 0xfc, !PT ;  /* 0x00000001139c7812 */ /* 0x000fe400078efcff */
[----:B------:R-:W-:Y:S01]  /*1470*/  CS2R R90, SRZ ;  /* 0x00000000005a7805 */ /* 0x000fe2000001ff00 */
[----:B------:R-:W-:Y:S01]  /*1480*/  ULDC.64 UR42, c[0x0][0x198] ;  /* 0x00006600002a7ab9 */ /* 0x000fe20000000a00 */
[----:B------:R-:W-:Y:S01]  /*1490*/  USHF.R.S32.HI UR5, URZ, 0x1f, UR4 ;  /* 0x0000001f3f057899 */ /* 0x000fe20008011404 */
[----:B------:R-:W-:-:S03]  /*14a0*/  UMOV UR48, URZ ;  /* 0x0000003f00307c82 */ /* 0x000fc60008000000 */
[----:B------:R-:W-:-:S03]  /*14b0*/  ULEA.HI UR5, UR5, UR4, URZ, 0x6 ;  /* 0x0000000405057291 */ /* 0x000fc6000f8f303f */
[----:B------:R-:W-:Y:S01]  /*14c0*/  UMOV UR4, URZ ;  /* 0x0000003f00047c82 */ /* 0x000fe20008000000 */
[----:B------:R-:W-:-:S12]  /*14d0*/  USHF.R.S32.HI UR49, URZ, 0x6, UR5 ;  /* 0x000000063f317899 */ /* 0x000fd80008011405 */
.L_x_94:
[----:B------:R-:W-:Y:S01]  /*14e0*/  LOP3.LUT R0, R18, 0x80, RZ, 0xc0, !PT ;  /* 0x0000008012007812 */ /* 0x000fe200078ec0ff */
[----:B------:R-:W3:Y:S01]  /*14f0*/  S2UR UR9, SR_CgaCtaId ;  /* 0x00000000000979c3 */ /* 0x000ee20000008800 */
[----:B------:R-:W-:Y:S01]  /*1500*/  UMOV UR50, 0x400 ;  /* 0x0000040000327882 */ /* 0x000fe20000000000 */
[----:B------:R-:W-:Y:S01]  /*1510*/  UMOV UR6, URZ ;  /* 0x0000003f00067c82 */ /* 0x000fe20008000000 */
[----:B------:R-:W-:Y:S01]  /*1520*/  SHF.R.U32.HI R0, RZ, 0x7, R0 ;  /* 0x00000007ff007819 */ /* 0x000fe20000011600 */
[----:B------:R-:W-:Y:S01]  /*1530*/  UMOV UR5, URZ ;  /* 0x0000003f00057c82 */ /* 0x000fe20008000000 */
[----:B------:R-:W-:Y:S01]  /*1540*/  UMOV UR13, UR4 ;  /* 0x00000004000d7c82 */ /* 0x000fe20008000000 */
[----:B------:R-:W-:Y:S02]  /*1550*/  CS2R R92, SRZ ;  /* 0x00000000005c7805 */ /* 0x000fe4000001ff00 */
[----:B------:R-:W-:Y:S01]  /*1560*/  CS2R R94, SRZ ;  /* 0x00000000005e7805 */ /* 0x000fe2000001ff00 */
[----:B--2---:R-:W2:Y:S01]  /*1570*/  LDC R4, c[0x0][0x28c] ;  /* 0x0000a300ff047b82 */ /* 0x004ea20000000800 */
[----:B------:R-:W4:Y:S01]  /*1580*/  SHFL.IDX PT, R0, R0, RZ, 0x1f ;  /* 0x00001fff00007589 */ /* 0x000f2200000e0000 */
[----:B------:R-:W-:-:S02]  /*1590*/  CS2R R96, SRZ ;  /* 0x0000000000607805 */ /* 0x000fc4000001ff00 */
[----:B------:R-:W-:Y:S02]  /*15a0*/  CS2R R98, SRZ ;  /* 0x0000000000627805 */ /* 0x000fe4000001ff00 */
[----:B------:R-:W-:Y:S02]  /*15b0*/  CS2R R100, SRZ ;  /* 0x0000000000647805 */ /* 0x000fe4000001ff00 */
[----:B------:R-:W-:Y:S02]  /*15c0*/  CS2R R102, SRZ ;  /* 0x0000000000667805 */ /* 0x000fe4000001ff00 */
[----:B------:R-:W-:Y:S02]  /*15d0*/  CS2R R104, SRZ ;  /* 0x0000000000687805 */ /* 0x000fe4000001ff00 */
[----:B------:R-:W-:Y:S02]  /*15e0*/  CS2R R106, SRZ ;  /* 0x00000000006a7805 */ /* 0x000fe4000001ff00 */
[----:B------:R-:W-:-:S02]  /*15f0*/  CS2R R108, SRZ ;  /* 0x00000000006c7805 */ /* 0x000fc4000001ff00 */
[----:B------:R-:W-:Y:S02]  /*1600*/  CS2R R110, SRZ ;  /* 0x00000000006e7805 */ /* 0x000fe4000001ff00 */
[----:B------:R-:W-:Y:S02]  /*1610*/  CS2R R112, SRZ ;  /* 0x0000000000707805 */ /* 0x000fe4000001ff00 */
[----:B------:R-:W-:Y:S02]  /*1620*/  CS2R R114, SRZ ;  /* 0x0000000000727805 */ /* 0x000fe4000001ff00 */
[----:B------:R-:W-:Y:S02]  /*1630*/  CS2R R116, SRZ ;  /* 0x0000000000747805 */ /* 0x000fe4000001ff00 */
[----:B------:R-:W-:Y:S02]  /*1640*/  CS2R R118, SRZ ;  /* 0x0000000000767805 */ /* 0x000fe4000001ff00 */
[----:B------:R-:W-:-:S02]  /*1650*/  CS2R R120, SRZ ;  /* 0x0000000000787805 */ /* 0x000fc4000001ff00 */
[----:B------:R-:W-:Y:S01]  /*1660*/  CS2R R122, SRZ ;  /* 0x00000000007a7805 */ /* 0x000fe2000001ff00 */
[----:B---3--:R-:W-:Y:S01]  /*1670*/  ULEA UR50, UR9, UR50, 0x18 ;  /* 0x0000003209327291 */ /* 0x008fe2000f8ec03f */
[----:B------:R-:W-:Y:S02]  /*1680*/  CS2R R124, SRZ ;  /* 0x00000000007c7805 */ /* 0x000fe4000001ff00 */
[----:B------:R-:W-:Y:S02]  /*1690*/  CS2R R126, SRZ ;  /* 0x00000000007e7805 */ /* 0x000fe4000001ff00 */
[----:B------:R-:W-:Y:S02]  /*16a0*/  CS2R R128, SRZ ;  /* 0x0000000000807805 */ /* 0x000fe4000001ff00 */
[----:B------:R-:W-:Y:S02]  /*16b0*/  CS2R R130, SRZ ;  /* 0x0000000000827805 */ /* 0x000fe4000001ff00 */
[----:B------:R-:W-:-:S02]  /*16c0*/  CS2R R132, SRZ ;  /* 0x0000000000847805 */ /* 0x000fc4000001ff00 */
[----:B------:R-:W-:Y:S02]  /*16d0*/  CS2R R134, SRZ ;  /* 0x0000000000867805 */ /* 0x000fe4000001ff00 */
[----:B------:R-:W-:Y:S02]  /*16e0*/  CS2R R136, SRZ ;  /* 0x0000000000887805 */ /* 0x000fe4000001ff00 */
[----:B--2---:R-:W-:Y:S02]  /*16f0*/  ISETP.GE.AND P0, PT, R4, 0x1, PT ;  /* 0x000000010400780c */ /* 0x004fe40003f06270 */
[----:B------:R-:W-:Y:S02]  /*1700*/  CS2R R138, SRZ ;  /* 0x00000000008a7805 */ /* 0x000fe4000001ff00 */
[----:B----4-:R-:W-:Y:S02]  /*1710*/  R2UR UR7, R0 ;  /* 0x00000000000772ca */ /* 0x010fe400000e0000 */
        /* <DEDUP_REMOVED lines=8> */
[----:B------:R-:W-:Y:S01]  /*17a0*/  IMAD.U32 R6, RZ, RZ, UR48 ;  /* 0x00000030ff067e24 */ /* 0x000fe2000f8e00ff */
[----:B------:R-:W-:Y:S02]  /*17b0*/  CS2R R24, SRZ ;  /* 0x0000000000187805 */ /* 0x000fe4000001ff00 */
[----:B------:R-:W-:Y:S02]  /*17c0*/  CS2R R26, SRZ ;  /* 0x00000000001a7805 */ /* 0x000fe4000001ff00 */
[----:B------:R-:W-:Y:S01]  /*17d0*/  CS2R R28, SRZ ;  /* 0x00000000001c7805 */ /* 0x000fe2000001ff00 */
[----:B------:R-:W-:Y:S01]  /*17e0*/  ULEA.HI UR8, UR7, UR7, URZ, 0x1 ;  /* 0x0000000707087291 */ /* 0x000fe2000f8f083f */
[----:B------:R-:W-:Y:S02]  /*17f0*/  CS2R R30, SRZ ;  /* 0x00000000001e7805 */ /* 0x000fe4000001ff00 */
[----:B------:R-:W-:-:S02]  /*1800*/  CS2R R32, SRZ ;  /* 0x0000000000207805 */ /* 0x000fc4000001ff00 */
[----:B------:R-:W-:Y:S01]  /*1810*/  CS2R R34, SRZ ;  /* 0x0000000000227805 */ /* 0x000fe2000001ff00 */
[----:B------:R-:W-:Y:S01]  /*1820*/  ULOP3.LUT UR8, UR8, 0xffffe, URZ, 0xc0, !UPT ;  /* 0x000ffffe08087892 */ /* 0x000fe2000f8ec03f */
[----:B------:R-:W-:Y:S02]  /*1830*/  CS2R R36, SRZ ;  /* 0x0000000000247805 */ /* 0x000fe4000001ff00 */
[----:B------:R-:W-:Y:S02]  /*1840*/  CS2R R38, SRZ ;  /* 0x0000000000267805 */ /* 0x000fe4000001ff00 */
[----:B------:R-:W-:Y:S01]  /*1850*/  CS2R R40, SRZ ;  /* 0x0000000000287805 */ /* 0x000fe2000001ff00 */
[----:B------:R-:W-:Y:S01]  /*1860*/  UIADD3 UR8, UR7, -UR8, URZ ;  /* 0x8000000807087290 */ /* 0x000fe2000fffe03f */
[----:B------:R-:W-:Y:S02]  /*1870*/  CS2R R42, SRZ ;  /* 0x00000000002a7805 */ /* 0x000fe4000001ff00 */
[----:B------:R-:W-:Y:S01]  /*1880*/  CS2R R44, SRZ ;  /* 0x00000000002c7805 */ /* 0x000fe2000001ff00 */
[----:B------:R-:W-:Y:S01]  /*1890*/  UMOV UR7, URZ ;  /* 0x0000003f00077c82 */ /* 0x000fe20008000000 */
[----:B------:R-:W-:Y:S01]  /*18a0*/  ULEA UR8, UR8, UR50, 0xc ;  /* 0x0000003208087291 */ /* 0x000fe2000f8e603f */
[----:B------:R-:W-:-:S02]  /*18b0*/  CS2R R46, SRZ ;  /* 0x00000000002e7805 */ /* 0x000fc4000001ff00 */
[----:B------:R-:W-:Y:S02]  /*18c0*/  CS2R R48, SRZ ;  /* 0x0000000000307805 */ /* 0x000fe4000001ff00 */
[----:B------:R-:W-:Y:S01]  /*18d0*/  CS2R R50, SRZ ;  /* 0x0000000000327805 */ /* 0x000fe2000001ff00 */
[----:B------:R-:W-:Y:S01]  /*18e0*/  UIADD3 UR8, UR8, 0x6300, URZ ;  /* 0x0000630008087890 */ /* 0x000fe2000fffe03f */
[----:B------:R-:W-:Y:S02]  /*18f0*/  CS2R R52, SRZ ;  /* 0x0000000000347805 */ /* 0x000fe4000001ff00 */
[----:B------:R-:W-:Y:S02]  /*1900*/  CS2R R54, SRZ ;  /* 0x0000000000367805 */ /* 0x000fe4000001ff00 */
[----:B------:R-:W-:Y:S01]  /*1910*/  CS2R R56, SRZ ;  /* 0x0000000000387805 */ /* 0x000fe2000001ff00 */
[----:B------:R-:W-:Y:S01]  /*1920*/  USHF.R.U32.HI UR8, URZ, 0x4, UR8 ;  /* 0x000000043f087899 */ /* 0x000fe20008011608 */
[----:B------:R-:W-:-:S02]  /*1930*/  CS2R R58, SRZ ;  /* 0x00000000003a7805 */ /* 0x000fc4000001ff00 */
[----:B------:R-:W-:Y:S02]  /*1940*/  CS2R R60, SRZ ;  /* 0x00000000003c7805 */ /* 0x000fe4000001ff00 */
[----:B------:R-:W-:Y:S01]  /*1950*/  CS2R R62, SRZ ;  /* 0x00000000003e7805 */ /* 0x000fe2000001ff00 */
[----:B------:R-:W-:Y:S01]  /*1960*/  ULOP3.LUT UR12, UR8, 0x3fff, URZ, 0xc0, !UPT ;  /* 0x00003fff080c7892 */ /* 0x000fe2000f8ec03f */
        /* <DEDUP_REMOVED lines=11> */
[----:B------:R-:W-:Y:S01]  /*1a20*/  CS2R R86, SRZ ;  /* 0x0000000000567805 */ /* 0x000fe2000001ff00 */
[----:B------:R-:W-:Y:S06]  /*1a30*/  @!P0 BRA `(.L_x_17) ;  /* 0x0000000800348947 */ /* 0x000fec0003800000 */
[----:B------:R-:W-:-:S13]  /*1a40*/  ISETP.NE.AND P1, PT, R156, 0x3, PT ;  /* 0x000000039c00780c */ /* 0x000fda0003f25270 */
[----:B------:R-:W-:Y:S05]  /*1a50*/  @!P1 BRA `(.L_x_18) ;  /* 0x0000000000049947 */ /* 0x000fea0003800000 */
[----:B------:R-:W-:Y:S01]  /*1a60*/  BPT.TRAP 0x1 ;  /* 0x000000040000795c */ /* 0x000fe20000300000 */
.L_x_18:
[----:B------:R-:W-:Y:S01]  /*1a70*/  ULEA UR5, UR4, UR50, 0x3 ;  /* 0x0000003204057291 */ /* 0x000fe2000f8e183f */
[----:B------:R-:W-:-:S05]  /*1a80*/  IMAD.U32 R0, RZ, RZ, UR48 ;  /* 0x00000030ff007e24 */ /* 0x000fca000f8e00ff */
[----:B------:R-:W-:-:S04]  /*1a90*/  SHF.L.U32 R0, R0, 0x1f, RZ ;  /* 0x0000001f00007819 */ /* 0x000fc800000006ff */
[----:B------:R2:W3:Y:S01]  /*1aa0*/  SYNCS.PHASECHK.TRANS64.TRYWAIT P0, [UR5], R0 ;  /* 0x00000000ff0075a7 */ /* 0x0004e20008000145 */
[----:B------:R-:W-:Y:S05]  /*1ab0*/  @!P1 BRA `(.L_x_19) ;  /* 0x0000000000049947 */ /* 0x000fea0003800000 */
[----:B------:R-:W-:Y:S01]  /*1ac0*/  BPT.TRAP 0x1 ;  /* 0x000000040000795c */ /* 0x000fe20000300000 */
.L_x_19:
[----:B---3--:R-:W-:Y:S05]  /*1ad0*/  @P0 BRA `(.L_x_20) ;  /* 0x0000000000080947 */ /* 0x008fea0003800000 */
[----:B------:R-:W3:Y:S02]  /*1ae0*/  SYNCS.PHASECHK.TRANS64.TRYWAIT P0, [UR5], R0 ;  /* 0x00000000ff0075a7 */ /* 0x000ee40008000145 */
[----:B---3--:R-:W-:Y:S05]  /*1af0*/  @!P0 BRA `(.L_x_21) ;  /* 0x0000007400848947 */ /* 0x008fea0003800000 */
.L_x_20:
[----:B------:R-:W-:Y:S01]  /*1b00*/  UIADD3 UR5, UR50, 0x1e300, URZ ;  /* 0x0001e30032057890 */ /* 0x000fe2000fffe03f */
[----:B------:R-:W-:Y:S01]  /*1b10*/  WARPGROUP.ARRIVE ;  /* 0x00000000000079c5 */ /* 0x000fe20000000000 */
[----:B------:R-:W-:Y:S01]  /*1b20*/  ULOP3.LUT UR8, UR12, 0x10000, URZ, 0xfc, !UPT ;  /* 0x000100000c087892 */ /* 0x000fe2000f8efc3f */
[----:B------:R-:W-:Y:S01]  /*1b30*/  CS2R R92, SRZ ;  /* 0x00000000005c7805 */ /* 0x000fe2000001ff00 */
[----:B------:R-:W-:Y:S01]  /*1b40*/  USHF.R.U32.HI UR5, URZ, 0x4, UR5 ;  /* 0x000000043f057899 */ /* 0x000fe20008011605 */
[----:B------:R-:W-:Y:S01]  /*1b50*/  CS2R R94, SRZ ;  /* 0x00000000005e7805 */ /* 0x000fe2000001ff00 */
[----:B------:R-:W-:Y:S01]  /*1b60*/  ULEA UR8, UR4, UR8, 0x9 ;  /* 0x0000000804087291 */ /* 0x000fe2000f8e483f */
[----:B------:R-:W-:Y:S01]  /*1b70*/  CS2R R96, SRZ ;  /* 0x0000000000607805 */ /* 0x000fe2000001ff00 */
[----:B------:R-:W-:Y:S01]  /*1b80*/  ULOP3.LUT UR5, UR5, 0x3fff, URZ, 0xc0, !UPT ;  /* 0x00003fff05057892 */ /* 0x000fe2000f8ec03f */
[----:B------:R-:W-:Y:S01]  /*1b90*/  CS2R R98, SRZ ;  /* 0x0000000000627805 */ /* 0x000fe2000001ff00 */
[----:B------:R-:W-:Y:S01]  /*1ba0*/  UMOV UR9, 0x80000020 ;  /* 0x8000002000097882 */ /* 0x000fe20000000000 */
[----:B------:R-:W-:Y:S01]  /*1bb0*/  UMOV UR11, 0x80000020 ;  /* 0x80000020000b7882 */ /* 0x000fe20000000000 */
[----:B------:R-:W-:Y:S01]  /*1bc0*/  ULOP3.LUT UR5, UR5, 0x10000, URZ, 0xfc, !UPT ;  /* 0x0001000005057892 */ /* 0x000fe2000f8efc3f */
[----:B------:R-:W-:Y:S01]  /*1bd0*/  CS2R R100, SRZ ;  /* 0x0000000000647805 */ /* 0x000fe2000001ff00 */
[----:B------:R-:W-:Y:S01]  /*1be0*/  ULDC UR6, c[0x0][0x50c] ;  /* 0x0001430000067ab9 */ /* 0x000fe20000000800 */
[----:B------:R-:W-:Y:S01]  /*1bf0*/  CS2R R102, SRZ ;  /* 0x0000000000667805 */ /* 0x000fe2000001ff00 */
[----:B------:R-:W-:Y:S01]  /*1c00*/  ULEA UR10, UR4, UR5, 0x9 ;  /* 0x00000005040a7291 */ /* 0x000fe2000f8e483f */
[----:B------:R-:W-:Y:S01]  /*1c10*/  CS2R R104, SRZ ;  /* 0x0000000000687805 */ /* 0x000fe2000001ff00 */
[----:B------:R-:W-:Y:S01]  /*1c20*/  UISETP.NE.AND UP0, UPT, UR6, 0x2, UPT ;  /* 0x000000020600788c */ /* 0x000fe2000bf05270 */
[----:B------:R-:W-:Y:S01]  /*1c30*/  CS2R R106, SRZ ;  /* 0x00000000006a7805 */ /* 0x000fe2000001ff00 */
[----:B------:R-:W-:Y:S01]  /*1c40*/  UMOV UR5, 0x2 ;  /* 0x0000000200057882 */ /* 0x000fe20000000000 */
[----:B------:R-:W-:Y:S01]  /*1c50*/  CS2R R108, SRZ ;  /* 0x00000000006c7805 */ /* 0x000fe2000001ff00 */
[----:B------:R-:W-:Y:S01]  /*1c60*/  USEL UR6, URZ, 0x1, UP0 ;  /* 0x000000013f067887 */ /* 0x000fe20008000000 */
[----:B------:R-:W-:-:S02]  /*1c70*/  CS2R R110, SRZ ;  /* 0x00000000006e7805 */ /* 0x000fc4000001ff00 */
[----:B------:R-:W-:Y:S01]  /*1c80*/  CS2R R112, SRZ ;  /* 0x0000000000707805 */ /* 0x000fe2000001ff00 */
[----:B------:R-:W-:Y:S01]  /*1c90*/  QGMMA.64x128x32.F32.E4M3.E4M3 R24, gdesc[UR8], RZ, !UPT, gsb0 ;  /* 0x01e00000081879f3 */ /* 0x000fe2000c0008ff */
[----:B------:R-:W-:Y:S01]  /*1ca0*/  UIADD3 UR8, UR8, 0x2, URZ ;  /* 0x0000000208087890 */ /* 0x000fe2000fffe03f */
[----:B------:R-:W-:Y:S01]  /*1cb0*/  CS2R R114, SRZ ;  /* 0x0000000000727805 */ /* 0x000fe2000001ff00 */
[----:B------:R-:W-:Y:S01]  /*1cc0*/  UIADD3 UR10, UR10, 0x2, URZ ;  /* 0x000000020a0a7890 */ /* 0x000fe2000fffe03f */
[----:B------:R-:W-:Y:S01]  /*1cd0*/  ISETP.NE.AND P0, PT, RZ, UR6, PT ;  /* 0x00000006ff007c0c */ /* 0x000fe2000bf05270 */
[----:B------:R-:W-:Y:S01]  /*1ce0*/  UMOV UR9, 0x80000020 ;  /* 0x8000002000097882 */ /* 0x000fe20000000000 */
[----:B------:R-:W-:Y:S01]  /*1cf0*/  UMOV UR11, 0x80000020 ;  /* 0x80000020000b7882 */ /* 0x000fe20000000000 */
        /* <DEDUP_REMOVED lines=19> */
[----:B------:R-:W-:Y:S01]  /*1e30*/  CS2R R154, SRZ ;  /* 0x00000000009a7805 */ /* 0x000fe2000001ff00 */
[----:B------:R-:W-:-:S02]  /*1e40*/  WARPGROUP.DEPBAR.LE gsb0, 0x0 ;  /* 0x00008000000079c5 */ /* 0x000fc40000010000 */
[----:B------:R-:W-:-:S06]  /*1e50*/  WARPGROUP.ARRIVE ;  /* 0x00000000000079c5 */ /* 0x000fcc0000000000 */
[----:B------:R-:W-:Y:S03]  /*1e60*/  QGMMA.64x128x32.F32.E4M3.E4M3 R24, gdesc[UR8], R24, gsb0 ;  /* 0x01e00000081879f3 */ /* 0x000fe60008000818 */
[----:B------:R-:W-:Y:S02]  /*1e70*/  WARPGROUP.DEPBAR.LE gsb0, 0x0 ;  /* 0x00008000000079c5 */ /* 0x000fe40000010000 */
[----:B------:R-:W-:Y:S05]  /*1e80*/  @!P0 BRA `(.L_x_22) ;  /* 0x0000000400048947 */ /* 0x000fea0003800000 */
[----:B------:R-:W-:Y:S01]  /*1e90*/  FADD R155, RZ, R24 ;  /* 0x00000018ff9b7221 */ /* 0x000fe20000000000 */
[----:B------:R-:W-:-:S01]  /*1ea0*/  FADD R154, RZ, R25 ;  /* 0x00000019ff9a7221 */ /* 0x000fc20000000000 */
        /* <DEDUP_REMOVED lines=62> */
[----:B------:R-:W-:-:S06]  /*2290*/  UMOV UR5, URZ ;  /* 0x0000003f00057c82 */ /* 0x000fcc0008000000 */
.L_x_22:
[----:B------:R-:W-:-:S04]  /*22a0*/  UIADD3 UR13, UR4, 0x1, URZ ;  /* 0x00000001040d7890 */ /* 0x000fc8000fffe03f */
[----:B------:R-:W-:-:S04]  /*22b0*/  UISETP.NE.AND UP0, UPT, UR13, 0xc, UPT ;  /* 0x0000000c0d00788c */ /* 0x000fc8000bf05270 */
[----:B------:R-:W-:Y:S02]  /*22c0*/  USEL UR7, URZ, 0x1, UP0 ;  /* 0x000000013f077887 */ /* 0x000fe40008000000 */
[----:B------:R-:W-:Y:S02]  /*22d0*/  USEL UR13, UR13, URZ, UP0 ;  /* 0x0000003f0d0d7287 */ /* 0x000fe40008000000 */
[----:B------:R-:W-:-:S06]  /*22e0*/  ULOP3.LUT UR7, UR48, UR7, URZ, 0x3c, !UPT ;  /* 0x0000000730077292 */ /* 0x000fcc000f8e3c3f */
[----:B------:R-:W-:Y:S01]  /*22f0*/  IMAD.U32 R6, RZ, RZ, UR7 ;  /* 0x00000007ff067e24 */ /* 0x000fe2000f8e00ff */
[----:B------:R-:W-:-:S06]  /*2300*/  UMOV UR7, 0x1 ;  /* 0x0000000100077882 */ /* 0x000fcc0000000000 */
.L_x_17:
[----:B------:R-:W-:-:S04]  /*2310*/  UISETP.LT.AND UP0, UPT, UR49, 0x1, UPT ;  /* 0x000000013100788c */ /* 0x000fc8000bf01270 */
[----:B------:R-:W-:-:S04]  /*2320*/  USEL UR8, UR49, 0x1, UP0 ;  /* 0x0000000131087887 */ /* 0x000fc80008000000 */
[----:B------:R-:W-:-:S04]  /*2330*/  UIADD3 UR8, UR49, -UR8, URZ ;  /* 0x8000000831087290 */ /* 0x000fc8000fffe03f */
[----:B------:R-:W-:-:S06]  /*2340*/  UISETP.GE.AND UP0, UPT, UR8, 0x1, UPT ;  /* 0x000000010800788c */ /* 0x000fcc000bf06270 */
[----:B------:R-:W-:-:S13]  /*2350*/  PLOP3.LUT P0, PT, PT, PT, UP0, 0x80, 0x0 ;  /* 0x000000000000781c */ /* 0x000fda0003f0f008 */
[----:B------:R-:W-:Y:S05]  /*2360*/  @!P0 BRA `(.L_x_23) ;  /* 0x0000000400fc8947 */ /* 0x000fea0003800000 */
[----:B--23--:R-:W-:Y:S01]  /*2370*/  MOV R0, UR8 ;  /* 0x0000000800007c02 */ /* 0x00cfe20008000f00 */
[----:B------:R-:W-:Y:S01]  /*2380*/  UMOV UR14, UR4 ;  /* 0x00000004000e7c82 */ /* 0x000fe20008000000 */
[----:B------:R-:W-:-:S05]  /*2390*/  ULDC UR15, c[0x0][0x50c] ;  /* 0x00014300000f7ab9 */ /* 0x000fca0000000800 */
.L_x_31:
[----:B------:R-:W-:-:S13]  /*23a0*/  ISETP.NE.AND P1, PT, R156, 0x3, PT ;  /* 0x000000039c00780c */ /* 0x000fda0003f25270 */
[----:B--23--:R-:W-:Y:S05]  /*23b0*/  @!P1 BRA `(.L_x_24) ;  /* 0x0000000000049947 */ /* 0x00cfea0003800000 */
[----:B------:R-:W-:Y:S01]  /*23c0*/  BPT.TRAP 0x1 ;  /* 0x000000040000795c */ /* 0x000fe20000300000 */
.L_x_24:
[----:B------:R-:W-:Y:S01]  /*23d0*/  ULEA UR8, UR13, UR50, 0x3 ;  /* 0x000000320d087291 */ /* 0x000fe2000f8e183f */
[----:B------:R-:W-:-:S08]  /*23e0*/  SHF.L.U32 R4, R6, 0x1f, RZ ;  /* 0x0000001f06047819 */ /* 0x000fd000000006ff */
[----:B------:R2:W3:Y:S01]  /*23f0*/  SYNCS.PHASECHK.TRANS64.TRYWAIT P0, [UR8], R4 ;  /* 0x00000004ff0075a7 */ /* 0x0004e20008000148 */
[----:B------:R-:W-:Y:S05]  /*2400*/  @!P1 BRA `(.L_x_25) ;  /* 0x0000000000049947 */ /* 0x000fea0003800000 */
[----:B------:R-:W-:Y:S01]  /*2410*/  BPT.TRAP 0x1 ;  /* 0x000000040000795c */ /* 0x000fe20000300000 */
.L_x_25:
[----:B---3--:R-:W-:Y:S05]  /*2420*/  @P0 BRA `(.L_x_26) ;  /* 0x0000000000080947 */ /* 0x008fea0003800000 */
[----:B------:R-:W3:Y:S02]  /*2430*/  SYNCS.PHASECHK.TRANS64.TRYWAIT P0, [UR8], R4 ;  /* 0x00000004ff0075a7 */ /* 0x000ee40008000148 */
[----:B---3--:R-:W-:Y:S05]  /*2440*/  @!P0 BRA `(.L_x_27) ;  /* 0x0000006c00488947 */ /* 0x008fea0003800000 */
.L_x_26:
[----:B------:R-:W-:Y:S01]  /*2450*/  UIADD3 UR8, UR50, 0x1e300, URZ ;  /* 0x0001e30032087890 */ /* 0x000fe2000fffe03f */
[----:B------:R-:W-:Y:S01]  /*2460*/  WARPGROUP.ARRIVE ;  /* 0x00000000000079c5 */ /* 0x000fe20000000000 */
[----:B------:R-:W-:Y:S02]  /*2470*/  UISETP.NE.AND UP0, UPT, UR6, URZ, UPT ;  /* 0x0000003f0600728c */ /* 0x000fe4000bf05270 */
[----:B------:R-:W-:Y:S02]  /*2480*/  USHF.R.U32.HI UR8, URZ, 0x4, UR8 ;  /* 0x000000043f087899 */ /* 0x000fe40008011608 */
[----:B------:R-:W-:Y:S02]  /*2490*/  USEL UR7, UR7, URZ, !UP0 ;  /* 0x0000003f07077287 */ /* 0x000fe4000c000000 */
[----:B------:R-:W-:Y:S02]  /*24a0*/  ULOP3.LUT UR6, UR8, 0x3fff, URZ, 0xc0, !UPT ;  /* 0x00003fff08067892 */ /* 0x000fe4000f8ec03f */
[----:B------:R-:W-:-:S02]  /*24b0*/  ULOP3.LUT UR8, UR12, 0x10000, URZ, 0xfc, !UPT ;  /* 0x000100000c087892 */ /* 0x000fc4000f8efc3f */
[----:B------:R-:W-:Y:S02]  /*24c0*/  ULOP3.LUT UR6, UR6, 0x10000, URZ, 0xfc, !UPT ;  /* 0x0001000006067892 */ /* 0x000fe4000f8efc3f */
[----:B------:R-:W-:Y:S02]  /*24d0*/  UISETP.NE.U32.AND UP0, UPT, UR7, URZ, UPT ;  /* 0x0000003f0700728c */ /* 0x000fe4000bf05070 */
[----:B------:R-:W-:Y:S02]  /*24e0*/  ULEA UR8, UR13, UR8, 0x9 ;  /* 0x000000080d087291 */ /* 0x000fe4000f8e483f */
[----:B------:R-:W-:Y:S01]  /*24f0*/  ULEA UR10, UR13, UR6, 0x9 ;  /* 0x000000060d0a7291 */ /* 0x000fe2000f8e483f */
[----:B------:R-:W-:Y:S01]  /*2500*/  UMOV UR9, 0x80000020 ;  /* 0x8000002000097882 */ /* 0x000fe20000000000 */
[----:B------:R-:W-:Y:S01]  /*2510*/  UMOV UR11, 0x80000020 ;  /* 0x80000020000b7882 */ /* 0x000fe20000000000 */
[----:B------:R-:W-:-:S06]  /*2520*/  UIADD3 UR5, UR5, 0x2, URZ ;  /* 0x0000000205057890 */ /* 0x000fcc000fffe03f */
[----:B------:R-:W-:Y:S01]  /*2530*/  QGMMA.64x128x32.F32.E4M3.E4M3 R24, gdesc[UR8], R24, UP0, gsb0 ;  /* 0x01e00000081879f3 */ /* 0x000fe2000b800818 */
[----:B------:R-:W-:Y:S02]  /*2540*/  UIADD3 UR8, UR8, 0x2, URZ ;  /* 0x0000000208087890 */ /* 0x000fe4000fffe03f */
[----:B------:R-:W-:Y:S01]  /*2550*/  UIADD3 UR10, UR10, 0x2, URZ ;  /* 0x000000020a0a7890 */ /* 0x000fe2000fffe03f */
[----:B------:R-:W-:Y:S01]  /*2560*/  UMOV UR9, 0x80000020 ;  /* 0x8000002000097882 */ /* 0x000fe20000000000 */
[----:B------:R-:W-:Y:S01]  /*2570*/  UMOV UR11, 0x80000020 ;  /* 0x80000020000b7882 */ /* 0x000fe20000000000 */
[----:B------:R-:W-:-:S04]  /*2580*/  UISETP.NE.AND UP0, UPT, UR5, UR15, UPT ;  /* 0x0000000f0500728c */ /* 0x000fc8000bf05270 */
[----:B------:R-:W-:-:S06]  /*2590*/  USEL UR6, URZ, 0x1, UP0 ;  /* 0x000000013f067887 */ /* 0x000fcc0008000000 */
[----:B------:R-:W-:Y:S01]  /*25a0*/  ISETP.NE.AND P0, PT, RZ, UR6, PT ;  /* 0x00000006ff007c0c */ /* 0x000fe2000bf05270 */
[----:B------:R-:W-:Y:S02]  /*25b0*/  WARPGROUP.DEPBAR.LE gsb0, 0x0 ;  /* 0x00008000000079c5 */ /* 0x000fe40000010000 */
[----:B------:R-:W-:-:S06]  /*25c0*/  WARPGROUP.ARRIVE ;  /* 0x00000000000079c5 */ /* 0x000fcc0000000000 */
[----:B------:R-:W-:Y:S03]  /*25d0*/  QGMMA.64x128x32.F32.E4M3.E4M3 R24, gdesc[UR8], R24, gsb0 ;  /* 0x01e00000081879f3 */ /* 0x000fe60008000818 */
[----:B------:R-:W-:Y:S02]  /*25e0*/  WARPGROUP.DEPBAR.LE gsb0, 0x0 ;  /* 0x00008000000079c5 */ /* 0x000fe40000010000 */
[----:B------:R-:W-:Y:S05]  /*25f0*/  @!P0 BRA `(.L_x_28) ;  /* 0x0000000400048947 */ /* 0x000fea0003800000 */
[----:B------:R-:W-:Y:S01]  /*2600*/  FADD R155, R24, R155 ;  /* 0x0000009b189b7221 */ /* 0x000fe20000000000 */
[----:B------:R-:W-:-:S01]  /*2610*/  FADD R154, R25, R154 ;  /* 0x0000009a199a7221 */ /* 0x000fc20000000000 */
        /* <DEDUP_REMOVED lines=62> */
[----:B------:R-:W-:-:S06]  /*2a00*/  UMOV UR5, URZ ;  /* 0x0000003f00057c82 */ /* 0x000fcc0008000000 */
.L_x_28:
[----:B------:R-:W-:Y:S05]  /*2a10*/  @!P1 BRA `(.L_x_29) ;  /* 0x0000000000049947 */ /* 0x000fea0003800000 */
[----:B------:R-:W-:Y:S01]  /*2a20*/  BPT.TRAP 0x1 ;  /* 0x000000040000795c */ /* 0x000fe20000300000 */
.L_x_29:
[----:B------:R-:W-:Y:S01]  /*2a30*/  ULEA UR7, UR14, UR50, 0x3 ;  /* 0x000000320e077291 */ /* 0x000fe2000f8e183f */
[----:B------:R-:W-:-:S03]  /*2a40*/  ISETP.GT.U32.AND P0, PT, R19, 0x1, PT ;  /* 0x000000011300780c */ /* 0x000fc60003f04070 */
[----:B------:R-:W-:-:S04]  /*2a50*/  UIADD3 UR7, UR7, 0x60, URZ ;  /* 0x0000006007077890 */ /* 0x000fc8000fffe03f */
[----:B------:R-:W-:-:S09]  /*2a60*/  UPRMT UR7, URZ, 0x654, UR7 ;  /* 0x000006543f077896 */ /* 0x000fd20008000007 */
[----:B------:R-:W-:Y:S01]  /*2a70*/  SYNCS.ARRIVE.TRANS64.RED.A1T0 RZ, [UR7], RZ ;  /* 0x000000ffffff79a7 */ /* 0x000fe20008100407 */
[----:B------:R-:W-:Y:S05]  /*2a80*/  @P0 BRA `(.L_x_30) ;  /* 0x0000000000040947 */ /* 0x000fea0003800000 */
[----:B------:R-:W-:Y:S01]  /*2a90*/  BPT.TRAP 0x1 ;  /* 0x000000040000795c */ /* 0x000fe20000300000 */
.L_x_30:
[----:B------:R-:W-:Y:S01]  /*2aa0*/  UIADD3 UR13, UR13, 0x1, URZ ;  /* 0x000000010d0d7890 */ /* 0x000fe2000fffe03f */
[C---:B------:R-:W-:Y:S01]  /*2ab0*/  ISETP.GT.AND P0, PT, R0.reuse, 0x1, PT ;  /* 0x000000010000780c */ /* 0x040fe20003f04270 */
[----:B------:R-:W-:Y:S01]  /*2ac0*/  UIADD3 UR14, UR14, 0x1, URZ ;  /* 0x000000010e0e7890 */ /* 0x000fe2000fffe03f */
[----:B------:R-:W-:Y:S01]  /*2ad0*/  VIADD R0, R0, 0xffffffff ;  /* 0xffffffff00007836 */ /* 0x000fe20000000000 */
[----:B------:R-:W-:Y:S02]  /*2ae0*/  UISETP.NE.AND UP0, UPT, UR13, 0xc, UPT ;  /* 0x0000000c0d00788c */ /* 0x000fe4000bf05270 */
[----:B------:R-:W-:Y:S02]  /*2af0*/  UISETP.NE.AND UP1, UPT, UR14, 0xc, UPT ;  /* 0x0000000c0e00788c */ /* 0x000fe4000bf25270 */
[----:B------:R-:W-:Y:S02]  /*2b00*/  USEL UR7, URZ, 0x1, UP0 ;  /* 0x000000013f077887 */ /* 0x000fe40008000000 */
[----:B------:R-:W-:-:S02]  /*2b10*/  USEL UR13, UR13, URZ, UP0 ;  /* 0x0000003f0d0d7287 */ /* 0x000fc40008000000 */
[----:B------:R-:W-:Y:S02]  /*2b20*/  USEL UR14, UR14, URZ, UP1 ;  /* 0x0000003f0e0e7287 */ /* 0x000fe40008800000 */
[----:B------:R-:W-:Y:S01]  /*2b30*/  LOP3.LUT R6, R6, UR7, RZ, 0x3c, !PT ;  /* 0x0000000706067c12 */ /* 0x000fe2000f8e3cff */
[----:B------:R-:W-:Y:S01]  /*2b40*/  UMOV UR7, 0x1 ;  /* 0x0000000100077882 */ /* 0x000fe20000000000 */
[----:B------:R-:W-:Y:S08]  /*2b50*/  @P0 BRA `(.L_x_31) ;  /* 0xfffffff800100947 */ /* 0x000ff0000383ffff */
.L_x_23:
[----:B------:R-:W-:Y:S01]  /*2b60*/  UISETP.NE.AND UP0, UPT, UR5, URZ, UPT ;  /* 0x0000003f0500728c */ /* 0x000fe2000bf05270 */
[----:B--23--:R-:W2:Y:S03]  /*2b70*/  LDC R0, c[0x0][0x28c] ;  /* 0x0000a300ff007b82 */ /* 0x00cea60000000800 */
[----:B------:R-:W-:-:S06]  /*2b80*/  USEL UR5, URZ, 0x1, !UP0 ;  /* 0x000000013f057887 */ /* 0x000fcc000c000000 */
[----:B------:R-:W-:Y:S02]  /*2b90*/  ISETP.NE.AND P0, PT, RZ, UR5, PT ;  /* 0x00000005ff007c0c */ /* 0x000fe4000bf05270 */
[----:B--2---:R-:W-:-:S11]  /*2ba0*/  ISETP.GE.AND P1, PT, R0, 0x1, PT ;  /* 0x000000010000780c */ /* 0x004fd60003f26270 */
[----:B------:R-:W-:Y:S05]  /*2bb0*/  @!P0 BRA `(.L_x_32) ;  /* 0x0000000400008947 */ /* 0x000fea0003800000 */
[----:B------:R-:W-:Y:S01]  /*2bc0*/  FADD R155, R24, R155 ;  /* 0x0000009b189b7221 */ /* 0x000fe20000000000 */
        /* <DEDUP_REMOVED lines=62> */
[----:B------:R-:W-:-:S07]  /*2fb0*/  FADD R92, R92, R87 ;  /* 0x000000575c5c7221 */ /* 0x000fce0000000000 */
.L_x_32:
[----:B------:R-:W-:Y:S05]  /*2fc0*/  @!P1 BRA `(.L_x_33) ;  /* 0x0000000000409947 */ /* 0x000fea0003800000 */
[----:B------:R-:W-:-:S13]  /*2fd0*/  ISETP.NE.AND P0, PT, R156, 0x3, PT ;  /* 0x000000039c00780c */ /* 0x000fda0003f05270 */
[----:B------:R-:W-:Y:S05]  /*2fe0*/  @!P0 BRA `(.L_x_34) ;  /* 0x0000000000048947 */ /* 0x000fea0003800000 */
[----:B------:R-:W-:Y:S01]  /*2ff0*/  BPT.TRAP 0x1 ;  /* 0x000000040000795c */ /* 0x000fe20000300000 */
.L_x_34:
[----:B------:R-:W-:Y:S01]  /*3000*/  UISETP.LT.AND UP0, UPT, UR49, 0x1, UPT ;  /* 0x000000013100788c */ /* 0x000fe2000bf01270 */
[----:B------:R-:W-:-:S03]  /*3010*/  ISETP.GT.U32.AND P0, PT, R19, 0x1, PT ;  /* 0x000000011300780c */ /* 0x000fc60003f04070 */
[----:B------:R-:W-:-:S04]  /*3020*/  USEL UR5, UR49, 0x1, UP0 ;  /* 0x0000000131057887 */ /* 0x000fc80008000000 */
[----:B------:R-:W-:-:S04]  /*3030*/  UIADD3 UR5, UR4, UR49, -UR5 ;  /* 0x0000003104057290 */ /* 0x000fc8000fffe805 */
[----:B------:R-:W-:-:S04]  /*3040*/  UIMAD.WIDE.U32 UR6, UR5, -0x55555555, URZ ;  /* 0xaaaaaaab050678a5 */ /* 0x000fc8000f8e003f */
[----:B------:R-:W-:-:S04]  /*3050*/  USHF.R.U32.HI UR6, URZ, 0x3, UR7 ;  /* 0x000000033f067899 */ /* 0x000fc80008011607 */
[----:B------:R-:W-:-:S04]  /*3060*/  UIMAD UR5, UR6, -0xc, UR5 ;  /* 0xfffffff4060578a4 */ /* 0x000fc8000f8e0205 */
[----:B------:R-:W-:-:S04]  /*3070*/  ULEA UR5, UR5, UR50, 0x3 ;  /* 0x0000003205057291 */ /* 0x000fc8000f8e183f */
[----:B------:R-:W-:-:S04]  /*3080*/  UIADD3 UR5, UR5, 0x60, URZ ;  /* 0x0000006005057890 */ /* 0x000fc8000fffe03f */
[----:B------:R-:W-:-:S09]  /*3090*/  UPRMT UR5, URZ, 0x654, UR5 ;  /* 0x000006543f057896 */ /* 0x000fd20008000005 */
[----:B------:R-:W-:Y:S01]  /*30a0*/  SYNCS.ARRIVE.TRANS64.RED.A1T0 RZ, [UR5], RZ ;  /* 0x000000ffffff79a7 */ /* 0x000fe20008100405 */
[----:B------:R-:W-:Y:S05]  /*30b0*/  @P0 BRA `(.L_x_33) ;  /* 0x0000000000040947 */ /* 0x000fea0003800000 */
[----:B------:R-:W-:Y:S01]  /*30c0*/  BPT.TRAP 0x1 ;  /* 0x000000040000795c */ /* 0x000fe20000300000 */
.L_x_33:
[----:B------:R-:W-:Y:S01]  /*30d0*/  UIADD3 UR6, UR50, 0x200, URZ ;  /* 0x0000020032067890 */ /* 0x000fe2000fffe03f */
[----:B------:R-:W-:Y:S01]  /*30e0*/  R2UR UR46, R3 ;  /* 0x00000000032e72ca */ /* 0x000fe200000e0000 */
[----:B------:R-:W-:Y:S01]  /*30f0*/  UIADD3 UR51, UR49, UR4, URZ ;  /* 0x0000000431337290 */ /* 0x000fe2000fffe03f */
[----:B------:R-:W-:Y:S01]  /*3100*/  R2UR UR45, R8 ;  /* 0x00000000082d72ca */ /* 0x000fe200000e0000 */
[----:B------:R-:W-:Y:S02]  /*3110*/  UISETP.GE.U32.AND UP1, UPT, UR49, 0xc, UPT ;  /* 0x0000000c3100788c */ /* 0x000fe4000bf26070 */
[----:B------:R-:W-:Y:S02]  /*3120*/  ULOP3.LUT UP2, URZ, UR6, 0x9f, URZ, 0xc0, !UPT ;  /* 0x0000009f063f7892 */ /* 0x000fe4000f84c03f */
[----:B------:R-:W-:-:S04]  /*3130*/  UISETP.GT.U32.AND UP0, UPT, UR51, 0xb, UPT ;  /* 0x0000000b3300788c */ /* 0x000fc8000bf04070 */
[----:B------:R-:W-:Y:S01]  /*3140*/  UISETP.LT.U32.AND UP0, UPT, UR49, 0xc, UP0 ;  /* 0x0000000c3100788c */ /* 0x000fe20008701070 */
[----:B------:R-:W-:Y:S01]  /*3150*/  PLOP3.LUT P0, PT, PT, PT, UP2, 0x80, 0x0 ;  /* 0x000000000000781c */ /* 0x000fe20003f0f028 */
[----:B------:R-:W-:Y:S02]  /*3160*/  USHF.L.U32 UR46, UR46, 0x7, URZ ;  /* 0x000000072e2e7899 */ /* 0x000fe4000800063f */
[----:B------:R-:W-:Y:S02]  /*3170*/  @UP1 UIMAD.WIDE.U32 UR4, UR51, -0x55555555, URZ ;  /* 0xaaaaaaab330418a5 */ /* 0x000fe4000f8e003f */
[----:B------:R-:W-:Y:S02]  /*3180*/  USEL UR6, URZ, 0x1, !UP0 ;  /* 0x000000013f067887 */ /* 0x000fe4000c000000 */
[----:B------:R-:W-:Y:S02]  /*3190*/  @UP1 USHF.R.U32.HI UR4, URZ, 0x3, UR5 ;  /* 0x000000033f041899 */ /* 0x000fe40008011605 */
[----:B------:R-:W-:-:S02]  /*31a0*/  ULOP3.LUT UR48, UR48, UR6, URZ, 0x3c, !UPT ;  /* 0x0000000630307292 */ /* 0x000fc4000f8e3c3f */
[----:B------:R-:W-:Y:S02]  /*31b0*/  USHF.L.U32 UR45, UR45, 0x7, URZ ;  /* 0x000000072d2d7899 */ /* 0x000fe4000800063f */
[----:B------:R-:W-:Y:S01]  /*31c0*/  @UP1 ULOP3.LUT UR48, UR48, 0x1, UR4, 0x78, !UPT ;  /* 0x0000000130301892 */ /* 0x000fe2000f8e7804 */
[----:B------:R-:W-:Y:S11]  /*31d0*/  @!P0 BRA `(.L_x_35) ;  /* 0x0000000000408947 */ /* 0x000ff60003800000 */
[----:B------:R-:W-:Y:S01]  /*31e0*/  MOV R0, 0x0 ;  /* 0x0000000000007802 */ /* 0x000fe20000000f00 */
[----:B------:R-:W-:Y:S01]  /*31f0*/  ULDC.64 UR4, c[0x4][0x70] ;  /* 0x01001c0000047ab9 */ /* 0x000fe20000000a00 */
[----:B------:R-:W-:Y:S01]  /*3200*/  ULDC.64 UR6, c[0x4][0x8] ;  /* 0x0100020000067ab9 */ /* 0x000fe20000000a00 */
[----:B------:R-:W-:Y:S01]  /*3210*/  IMAD.U32 R4, RZ, RZ, UR4 ;  /* 0x00000004ff047e24 */ /* 0x000fe2000f8e00ff */
[----:B------:R2:W3:Y:S01]  /*3220*/  LDC.64 R14, c[0x4][R0] ;  /* 0x01000000000e7b82 */ /* 0x0004e20000000a00 */
[----:B------:R-:W-:Y:S01]  /*3230*/  IMAD.U32 R5, RZ, RZ, UR5 ;  /* 0x00000005ff057e24 */ /* 0x000fe2000f8e00ff */
[----:B------:R-:W-:Y:S01]  /*3240*/  ULDC.64 UR4, c[0x4][0x78] ;  /* 0x01001e0000047ab9 */ /* 0x000fe20000000a00 */
[----:B------:R-:W-:Y:S01]  /*3250*/  IMAD.U32 R10, RZ, RZ, UR6 ;  /* 0x00000006ff0a7e24 */ /* 0x000fe2000f8e00ff */
[----:B------:R-:W-:Y:S01]  /*3260*/  MOV R7, UR5 ;  /* 0x0000000500077c02 */ /* 0x000fe20008000f00 */
[----:B------:R-:W-:Y:S01]  /*3270*/  IMAD.U32 R6, RZ, RZ, UR4 ;  /* 0x00000004ff067e24 */ /* 0x000fe2000f8e00ff */
[----:B------:R-:W-:Y:S01]  /*3280*/  MOV R13, RZ ;  /* 0x000000ff000d7202 */ /* 0x000fe20000000f00 */
[----:B------:R-:W-:-:S02]  /*3290*/  IMAD.U32 R11, RZ, RZ, UR7 ;  /* 0x00000007ff0b7e24 */ /* 0x000fc4000f8e00ff */
[----:B------:R-:W-:Y:S02]  /*32a0*/  IMAD.MOV.U32 R8, RZ, RZ, 0x70 ;  /* 0x00000070ff087424 */ /* 0x000fe400078e00ff */
[----:B--2---:R-:W-:-:S07]  /*32b0*/  IMAD.MOV.U32 R12, RZ, RZ, 0x1 ;  /* 0x00000001ff0c7424 */ /* 0x004fce00078e00ff */
[----:B------:R-:W-:-:S07]  /*32c0*/  LEPC R20, `(.L_x_35) ;  /* 0x000000001014794e */ /* 0x000fce0000000000 */
[----:B-1-3-5:R-:W-:Y:S05]  /*32d0*/  CALL.ABS.NOINC R14 ;  /* 0x000000000e007343 */ /* 0x02afea0003c00000 */
.L_x_35:
[----:B------:R-:W-:-:S04]  /*32e0*/  UIADD3 UR4, UR50, 0x4200, URZ ;  /* 0x0000420032047890 */ /* 0x000fc8000fffe03f */
[----:B------:R-:W-:-:S06]  /*32f0*/  ULOP3.LUT UP0, URZ, UR4, 0x9f, URZ, 0xc0, !UPT ;  /* 0x0000009f043f7892 */ /* 0x000fcc000f80c03f */
[----:B------:R-:W-:-:S13]  /*3300*/  PLOP3.LUT P0, PT, PT, PT, UP0, 0x80, 0x0 ;  /* 0x000000000000781c */ /* 0x000fda0003f0f008 */
[----:B------:R-:W-:Y:S05]  /*3310*/  @!P0 BRA `(.L_x_36) ;  /* 0x0000000000408947 */ /* 0x000fea0003800000 */
        /* <DEDUP_REMOVED lines=9> */
[----:B------:R-:W-:Y:S02]  /*33b0*/  IMAD.U32 R7, RZ, RZ, UR7 ;  /* 0x00000007ff077e24 */ /* 0x000fe4000f8e00ff */
[----:B------:R-:W-:-:S02]  /*33c0*/  IMAD.U32 R11, RZ, RZ, UR5 ;  /* 0x00000005ff0b7e24 */ /* 0x000fc4000f8e00ff */
[----:B------:R-:W-:Y:S02]  /*33d0*/  IMAD.MOV.U32 R8, RZ, RZ, 0x70 ;  /* 0x00000070ff087424 */ /* 0x000fe400078e00ff */
[----:B------:R-:W-:Y:S02]  /*33e0*/  IMAD.MOV.U32 R12, RZ, RZ, 0x1 ;  /* 0x00000001ff0c7424 */ /* 0x000fe400078e00ff */
[----:B--2---:R-:W-:-:S07]  /*33f0*/  IMAD.MOV.U32 R13, RZ, RZ, RZ ;  /* 0x000000ffff0d7224 */ /* 0x004fce00078e00ff */
[----:B------:R-:W-:-:S07]  /*3400*/  LEPC R20, `(.L_x_36) ;  /* 0x000000001014794e */ /* 0x000fce0000000000 */
[----:B-1-3-5:R-:W-:Y:S05]  /*3410*/  CALL.ABS.NOINC R14 ;  /* 0x000000000e007343 */ /* 0x02afea0003c00000 */
.L_x_36:
[----:B------:R-:W2:Y:S02]  /*3420*/  LDC.64 R8, c[0x0][0x590] ;  /* 0x00016400ff087b82 */ /* 0x000ea40000000a00 */
[----:B--2---:R-:W-:-:S04]  /*3430*/  ISETP.NE.U32.AND P0, PT, R8, RZ, PT ;  /* 0x000000ff0800720c */ /* 0x004fc80003f05070 */
[----:B------:R-:W-:-:S13]  /*3440*/  ISETP.NE.AND.EX P0, PT, R9, RZ, PT, P0 ;  /* 0x000000ff0900720c */ /* 0x000fda0003f05300 */
[----:B------:R-:W-:Y:S05]  /*3450*/  @!P0 BRA `(.L_x_37) ;  /* 0x0000000000348947 */ /* 0x000fea0003800000 */
[----:B------:R-:W-:Y:S02]  /*3460*/  ULDC.64 UR4, c[0x0][0x588] ;  /* 0x0001620000047ab9 */ /* 0x000fe40000000a00 */
[----:B------:R-:W-:-:S04]  /*3470*/  ISETP.NE.U32.AND P1, PT, RZ, UR4, PT ;  /* 0x00000004ff007c0c */ /* 0x000fc8000bf25070 */
[----:B------:R-:W-:-:S13]  /*3480*/  ISETP.NE.AND.EX P1, PT, RZ, UR5, PT, P1 ;  /* 0x00000005ff007c0c */ /* 0x000fda000bf25310 */
[----:B------:R-:W-:Y:S05]  /*3490*/  @!P1 BRA `(.L_x_38) ;  /* 0x0000000000189947 */ /* 0x000fea0003800000 */
[----:B------:R-:W2:Y:S01]  /*34a0*/  LDC.64 R4, c[0x0][0x588] ;  /* 0x00016200ff047b82 */ /* 0x000ea20000000a00 */
[----:B------:R-:W-:-:S04]  /*34b0*/  IMAD R3, R8, UR47, RZ ;  /* 0x0000002f08037c24 */ /* 0x000fc8000f8e02ff */
[----:B--2---:R-:W-:-:S05]  /*34c0*/  IMAD.WIDE R4, R3, 0x4, R4 ;  /* 0x0000000403047825 */ /* 0x004fca00078e0204 */
[----:B-----5:R2:W5:Y:S01]  /*34d0*/  LDG.E R88, desc[UR40][R4.64] ;  /* 0x0000002804587981 */ /* 0x020562000c1e1900 */
[----:B------:R-:W-:Y:S01]  /*34e0*/  MOV R22, 0x1 ;  /* 0x0000000100167802 */ /* 0x000fe20000000f00 */
[----:B------:R-:W-:Y:S06]  /*34f0*/  BRA `(.L_x_37) ;  /* 0x00000000000c7947 */ /* 0x000fec0003800000 */
.L_x_38:
[----:B------:R-:W-:Y:S01]  /*3500*/  ULDC UR4, c[0x0][0x580] ;  /* 0x0001600000047ab9 */ /* 0x000fe20000000800 */
[----:B------:R-:W-:Y:S02]  /*3510*/  IMAD.MOV.U32 R22, RZ, RZ, 0x1 ;  /* 0x00000001ff167424 */ /* 0x000fe400078e00ff */
[----:B-----5:R-:W-:-:S07]  /*3520*/  IMAD.U32 R88, RZ, RZ, UR4 ;  /* 0x00000004ff587e24 */ /* 0x020fce000f8e00ff */
.L_x_37:
[----:B------:R-:W3:Y:S02]  /*3530*/  LDC.64 R6, c[0x0][0x5b0] ;  /* 0x00016c00ff067b82 */ /* 0x000ee40000000a00 */
[----:B---3--:R-:W-:-:S04]  /*3540*/  ISETP.NE.U32.AND P1, PT, R6, RZ, PT ;  /* 0x000000ff0600720c */ /* 0x008fc80003f25070 */
[----:B------:R-:W-:-:S13]  /*3550*/  ISETP.NE.AND.EX P1, PT, R7, RZ, PT, P1 ;  /* 0x000000ff0700720c */ /* 0x000fda0003f25310 */
[----:B------:R-:W-:Y:S05]  /*3560*/  @!P1 BRA `(.L_x_39) ;  /* 0x00000000002c9947 */ /* 0x000fea0003800000 */
[----:B------:R-:W-:Y:S02]  /*3570*/  ULDC.64 UR4, c[0x0][0x5a8] ;  /* 0x00016a0000047ab9 */ /* 0x000fe40000000a00 */
[----:B------:R-:W-:-:S04]  /*3580*/  ISETP.NE.U32.AND P1, PT, RZ, UR4, PT ;  /* 0x00000004ff007c0c */ /* 0x000fc8000bf25070 */
[----:B------:R-:W-:-:S13]  /*3590*/  ISETP.NE.AND.EX P1, PT, RZ, UR5, PT, P1 ;  /* 0x00000005ff007c0c */ /* 0x000fda000bf25310 */
[----:B------:R-:W-:Y:S05]  /*35a0*/  @!P1 BRA `(.L_x_40) ;  /* 0x0000000000149947 */ /* 0x000fea0003800000 */
[----:B--2---:R-:W2:Y:S01]  /*35b0*/  LDC.64 R4, c[0x0][0x5a8] ;  /* 0x00016a00ff047b82 */ /* 0x004ea20000000a00 */
[----:B------:R-:W-:-:S04]  /*35c0*/  IMAD R3, R6, UR47, RZ ;  /* 0x0000002f06037c24 */ /* 0x000fc8000f8e02ff */
[----:B--2---:R-:W-:-:S05]  /*35d0*/  IMAD.WIDE R4, R3, 0x4, R4 ;  /* 0x0000000403047825 */ /* 0x004fca00078e0204 */
[----:B-1---5:R3:W5:Y:S01]  /*35e0*/  LDG.E R89, desc[UR40][R4.64] ;  /* 0x0000002804597981 */ /* 0x022762000c1e1900 */
[----:B------:R-:W-:Y:S05]  /*35f0*/  BRA `(.L_x_39) ;  /* 0x0000000000087947 */ /* 0x000fea0003800000 */
.L_x_40:
[----:B------:R-:W-:Y:S02]  /*3600*/  ULDC UR4, c[0x0][0x5a0] ;  /* 0x0001680000047ab9 */ /* 0x000fe40000000800 */
[----:B-1---5:R-:W-:-:S07]  /*3610*/  IMAD.U32 R89, RZ, RZ, UR4 ;  /* 0x00000004ff597e24 */ /* 0x022fce000f8e00ff */
.L_x_39:
[----:B------:R-:W-:Y:S01]  /*3620*/  ULDC.64 UR4, c[0x0][0x588] ;  /* 0x0001620000047ab9 */ /* 0x000fe20000000a00 */
[----:B------:R-:W-:Y:S01]  /*3630*/  ISETP.NE.U32.AND P1, PT, R8, RZ, PT ;  /* 0x000000ff0800720c */ /* 0x000fe20003f25070 */
[----:B------:R-:W-:Y:S02]  /*3640*/  UISETP.NE.U32.AND UP0, UPT, UR4, URZ, UPT ;  /* 0x0000003f0400728c */ /* 0x000fe4000bf05070 */
[----:B------:R-:W-:Y:S02]  /*3650*/  ISETP.NE.U32.AND P4, PT, RZ, UR4, PT ;  /* 0x00000004ff007c0c */ /* 0x000fe4000bf85070 */
[----:B------:R-:W-:Y:S01]  /*3660*/  ISETP.NE.AND.EX P1, PT, R9, RZ, PT, P1 ;  /* 0x000000ff0900720c */ /* 0x000fe20003f25310 */
[----:B------:R-:W-:Y:S02]  /*3670*/  UISETP.NE.AND.EX UP0, UPT, UR5, URZ, UPT, UP0 ;  /* 0x0000003f0500728c */ /* 0x000fe4000bf05300 */
[----:B------:R-:W-:Y:S02]  /*3680*/  ISETP.NE.AND.EX P4, PT, RZ, UR5, PT, P4 ;  /* 0x00000005ff007c0c */ /* 0x000fe4000bf85340 */
[----:B------:R-:W-:-:S02]  /*3690*/  PLOP3.LUT P3, PT, PT, PT, PT, 0x8, 0x0 ;  /* 0x000000000000781c */ /* 0x000fc40003f6e170 */
[----:B------:R-:W-:-:S04]  /*36a0*/  PLOP3.LUT P2, PT, PT, PT, UP0, 0x80, 0x0 ;  /* 0x000000000000781c */ /* 0x000fc80003f4f008 */
[----:B------:R-:W-:-:S05]  /*36b0*/  PLOP3.LUT P2, PT, P2, PT, PT, 0x8, 0x0 ;  /* 0x000000000000781c */ /* 0x000fca000174e170 */
[----:B------:R-:W-:Y:S08]  /*36c0*/  @P4 BRA P1, `(.L_x_41) ;  /* 0x0000000000244947 */ /* 0x000ff00000800000 */
[----:B------:R-:W-:Y:S04]  /*36d0*/  BSSY B0, `(.L_x_41) ;  /* 0x0000008000007945 */ /* 0x000fe80003800000 */
[----:B------:R-:W-:Y:S05]  /*36e0*/  @!P0 BRA `(.L_x_42) ;  /* 0x0000000000148947 */ /* 0x000fea0003800000 */
[----:B------:R-:W-:Y:S02]  /*36f0*/  LOP3.LUT P1, RZ, R22, 0xff, RZ, 0xc0, !PT ;  /* 0x000000ff16ff7812 */ /* 0x000fe4000782c0ff */
[----:B------:R-:W-:-:S11]  /*3700*/  PLOP3.LUT P3, PT, P2, PT, PT, 0x80, 0x0 ;  /* 0x000000000000781c */ /* 0x000fd6000176f070 */
[----:B------:R-:W-:Y:S05]  /*3710*/  @!P1 BRA `(.L_x_43) ;  /* 0x00000000000c9947 */ /* 0x000fea0003800000 */
[----:B-----5:R-:W-:Y:S01]  /*3720*/  FSETP.EQ.AND P3, PT, R88, RZ, PT ;  /* 0x000000ff5800720b */ /* 0x020fe20003f62000 */
[----:B------:R-:W-:-:S12]  /*3730*/  BRA `(.L_x_43) ;  /* 0x0000000000047947 */ /* 0x000fd80003800000 */
.L_x_42:
[----:B-----5:R-:W-:-:S13]  /*3740*/  FSETP.EQ.AND P3, PT, R88, RZ, PT ;  /* 0x000000ff5800720b */ /* 0x020fda0003f62000 */
.L_x_43:
[----:B------:R-:W-:Y:S05]  /*3750*/  BSYNC B0 ;  /* 0x0000000000007941 */ /* 0x000fea0003800000 */
.L_x_41:
[----:B------:R-:W-:Y:S04]  /*3760*/  BSSY B0, `(.L_x_44) ;  /* 0x0000007000007945 */ /* 0x000fe80003800000 */
[----:B------:R-:W-:Y:S05]  /*3770*/  @!P0 BRA `(.L_x_45) ;  /* 0x0000000000108947 */ /* 0x000fea0003800000 */
[----:B------:R-:W-:-:S13]  /*3780*/  LOP3.LUT P0, RZ, R22, 0xff, RZ, 0xc0, !PT ;  /* 0x000000ff16ff7812 */ /* 0x000fda000780c0ff */
[----:B------:R-:W-:Y:S05]  /*3790*/  @!P0 BRA `(.L_x_46) ;  /* 0x00000000000c8947 */ /* 0x000fea0003800000 */
[----:B-----5:R-:W-:Y:S01]  /*37a0*/  FSETP.EQ.AND P2, PT, R88, RZ, PT ;  /* 0x000000ff5800720b */ /* 0x020fe20003f42000 */
[----:B------:R-:W-:-:S12]  /*37b0*/  BRA `(.L_x_46) ;  /* 0x0000000000047947 */ /* 0x000fd80003800000 */
.L_x_45:
[----:B-----5:R-:W-:-:S13]  /*37c0*/  FSETP.EQ.AND P2, PT, R88, RZ, PT ;  /* 0x000000ff5800720b */ /* 0x020fda0003f42000 */
.L_x_46:
[----:B------:R-:W-:Y:S05]  /*37d0*/  BSYNC B0 ;  /* 0x0000000000007941 */ /* 0x000fea0003800000 */
.L_x_44:
[----:B------:R-:W-:Y:S01]  /*37e0*/  BSSY B0, `(.L_x_47) ;  /* 0x0000041000007945 */ /* 0x000fe20003800000 */
[----:B--23--:R-:W-:Y:S01]  /*37f0*/  CS2R R4, SRZ ;  /* 0x0000000000047805 */ /* 0x00cfe2000001ff00 */
[----:B------:R-:W-:Y:S01]  /*3800*/  IMAD.MOV.U32 R3, RZ, RZ, RZ ;  /* 0x000000ffff037224 */ /* 0x000fe200078e00ff */
[----:B------:R-:W-:Y:S01]  /*3810*/  MOV R0, RZ ;  /* 0x000000ff00007202 */ /* 0x000fe20000000f00 */
[----:B------:R-:W-:Y:S06]  /*3820*/  @P3 BRA `(.L_x_48) ;  /* 0x0000000000f03947 */ /* 0x000fec0003800000 */
[----:B------:R-:W-:-:S13]  /*3830*/  ISETP.NE.AND P1, PT, R23, 0x3, PT ;  /* 0x000000031700780c */ /* 0x000fda0003f25270 */
[----:B------:R-:W-:Y:S05]  /*3840*/  @!P1 BRA `(.L_x_49) ;  /* 0x0000000000049947 */ /* 0x000fea0003800000 */
[----:B------:R-:W-:Y:S01]  /*3850*/  BPT.TRAP 0x1 ;  /* 0x000000040000795c */ /* 0x000fe20000300000 */
.L_x_49:
[----:B------:R-:W-:Y:S01]  /*3860*/  LEA R13, R91, UR50, 0x3 ;  /* 0x000000325b0d7c11 */ /* 0x000fe2000f8e18ff */
[----:B------:R-:W-:Y:S01]  /*3870*/  BSSY B1, `(.L_x_50) ;  /* 0x0000005000017945 */ /* 0x000fe20003800000 */
[----:B------:R-:W-:Y:S02]  /*3880*/  SHF.L.U32 R0, R90, 0x1f, RZ ;  /* 0x0000001f5a007819 */ /* 0x000fe400000006ff */
[----:B------:R-:W-:Y:S02]  /*3890*/  CS2R R4, SRZ ;  /* 0x0000000000047805 */ /* 0x000fe4000001ff00 */
[----:B------:R-:W2:Y:S02]  /*38a0*/  SYNCS.PHASECHK.TRANS64.TRYWAIT P0, [R13+URZ+0xc0], R0 ;  /* 0x0000c0000d0075a7 */ /* 0x000ea4000800017f */
[----:B--2---:R-:W-:Y:S05]  /*38b0*/  @!P0 BRA `(.L_x_51) ;  /* 0x0000005800448947 */ /* 0x004fea0003800000 */
.L_x_175:
[----:B------:R-:W-:Y:S05]  /*38c0*/  BSYNC B1 ;  /* 0x0000000000017941 */ /* 0x000fea0003800000 */
.L_x_50:
[----:B------:R-:W-:Y:S01]  /*38d0*/  BSSY B1, `(.L_x_52) ;  /* 0x0000020000017945 */ /* 0x000fe20003800000 */
[----:B------:R-:W-:Y:S02]  /*38e0*/  IMAD.MOV.U32 R3, RZ, RZ, RZ ;  /* 0x000000ffff037224 */ /* 0x000fe400078e00ff */
[----:B--2---:R-:W-:Y:S01]  /*38f0*/  IMAD.MOV.U32 R0, RZ, RZ, RZ ;  /* 0x000000ffff007224 */ /* 0x004fe200078e00ff */
[----:B------:R-:W-:Y:S06]  /*3900*/  @P2 BRA `(.L_x_53) ;  /* 0x0000000000702947 */ /* 0x000fec0003800000 */
[C---:B------:R-:W-:Y:S01]  /*3910*/  IMAD.SHL.U32 R0, R18.reuse, 0x10, RZ ;  /* 0x0000001012007824 */ /* 0x040fe200078e00ff */
[C---:B------:R-:W-:Y:S01]  /*3920*/  SHF.L.U32 R5, R18.reuse, 0x3, RZ ;  /* 0x0000000312057819 */ /* 0x040fe200000006ff */
[----:B------:R-:W-:-:S03]  /*3930*/  IMAD.SHL.U32 R3, R18, 0x2, RZ ;  /* 0x0000000212037824 */ /* 0x000fc600078e00ff */
[----:B------:R-:W-:Y:S02]  /*3940*/  LOP3.LUT R0, R0, 0xe00, RZ, 0xc0, !PT ;  /* 0x00000e0000007812 */ /* 0x000fe400078ec0ff */
[----:B------:R-:W-:Y:S02]  /*3950*/  LOP3.LUT R7, R5, 0x80, RZ, 0xc0, !PT ;  /* 0x0000008005077812 */ /* 0x000fe400078ec0ff */
[----:B------:R-:W-:Y:S02]  /*3960*/  LOP3.LUT R0, R0, 0x6, R3, 0xf8, !PT ;  /* 0x0000000600007812 */ /* 0x000fe400078ef803 */
[--C-:B------:R-:W-:Y:S02]  /*3970*/  LOP3.LUT R7, R7, 0x10, R18.reuse, 0xf8, !PT ;  /* 0x0000001007077812 */ /* 0x100fe400078ef812 */
[----:B------:R-:W-:Y:S02]  /*3980*/  LOP3.LUT R0, R0, 0x60, R5, 0xf8, !PT ;  /* 0x0000006000007812 */ /* 0x000fe400078ef805 */
[----:B------:R-:W-:-:S02]  /*3990*/  SHF.R.U32.HI R3, RZ, 0x4, R18 ;  /* 0x00000004ff037819 */ /* 0x000fc40000011612 */
[----:B------:R-:W-:Y:S02]  /*39a0*/  LOP3.LUT R0, R0, R7, RZ, 0xfc, !PT ;  /* 0x0000000700007212 */ /* 0x000fe400078efcff */
[----:B------:R-:W-:-:S03]  /*39b0*/  LOP3.LUT P0, RZ, R3, 0x1, RZ, 0xc0, !PT ;  /* 0x0000000103ff7812 */ /* 0x000fc6000780c0ff */
[----:B------:R-:W-:-:S04]  /*39c0*/  IMAD R0, R91, 0x1000, R0 ;  /* 0x000010005b007824 */ /* 0x000fc800078e0200 */
[----:B------:R-:W-:Y:S01]  /*39d0*/  VIADD R3, R0, UR50 ;  /* 0x0000003200037c36 */ /* 0x000fe20008000000 */
[----:B------:R-:W-:Y:S03]  /*39e0*/  LDS.U16 R5, [R0+UR50+0x308] ;  /* 0x0003083200057984 */ /* 0x000fe60008000400 */
[C---:B------:R-:W-:Y:S01]  /*39f0*/  VIADD R4, R3.reuse, 0x200 ;  /* 0x0000020003047836 */ /* 0x040fe20000000000 */
[----:B------:R-:W-:Y:S01]  /*3a00*/  LDS.U16 R6, [R0+UR50+0x208] ;  /* 0x0002083200067984 */ /* 0x000fe20008000400 */
[----:B------:R-:W-:-:S03]  /*3a10*/  VIADD R7, R3, 0x210 ;  /* 0x0000021003077836 */ /* 0x000fc60000000000 */
[----:B------:R-:W-:Y:S01]  /*3a20*/  @P0 IADD3 R7, R4, -0x10, RZ ;  /* 0xfffffff004070810 */ /* 0x000fe20007ffe0ff */
[----:B------:R-:W-:Y:S04]  /*3a30*/  LDS.U16 R3, [R0+UR50+0x300] ;  /* 0x0003003200037984 */ /* 0x000fe80008000400 */
[----:B------:R-:W2:Y:S04]  /*3a40*/  LDS.U16 R4, [R0+UR50+0x200] ;  /* 0x0002003200047984 */ /* 0x000ea80008000400 */
[----:B------:R-:W-:Y:S04]  /*3a50*/  LDS.U16 R8, [R7+0x100] ;  /* 0x0001000007087984 */ /* 0x000fe80000000400 */
[----:B------:R-:W3:Y:S04]  /*3a60*/  LDS.U16 R9, [R7] ;  /* 0x0000000007097984 */ /* 0x000ee80000000400 */
[----:B------:R-:W-:Y:S04]  /*3a70*/  LDS.U16 R10, [R7+0x108] ;  /* 0x00010800070a7984 */ /* 0x000fe80000000400 */
[----:B------:R-:W4:Y:S01]  /*3a80*/  LDS.U16 R11, [R7+0x8] ;  /* 0x00000800070b7984 */ /* 0x000f220000000400 */
[----:B--2---:R-:W-:-:S02]  /*3a90*/  PRMT R0, R4, 0x5410, R3 ;  /* 0x0000541004007816 */ /* 0x004fc40000000003 */
[----:B------:R-:W-:Y:S02]  /*3aa0*/  PRMT R3, R6, 0x5410, R5 ;  /* 0x0000541006037816 */ /* 0x000fe40000000005 */
[----:B---3--:R-:W-:Y:S02]  /*3ab0*/  PRMT R4, R9, 0x5410, R8 ;  /* 0x0000541009047816 */ /* 0x008fe40000000008 */
[----:B----4-:R-:W-:-:S07]  /*3ac0*/  PRMT R5, R11, 0x5410, R10 ;  /* 0x000054100b057816 */ /* 0x010fce000000000a */
.L_x_53:
[----:B------:R-:W-:Y:S05]  /*3ad0*/  BSYNC B1 ;  /* 0x0000000000017941 */ /* 0x000fea0003800000 */
.L_x_52:
[----:B------:R-:W-:Y:S01]  /*3ae0*/  @!PT LDS RZ, [RZ] ;  /* 0x00000000fffff984 */ /* 0x000fe20000000800 */
[----:B------:R-:W-:Y:S01]  /*3af0*/  @!PT LDS RZ, [RZ] ;  /* 0x00000000fffff984 */ /* 0x000fe20000000800 */
[----:B------:R-:W-:Y:S01]  /*3b00*/  @!PT LDS RZ, [RZ] ;  /* 0x00000000fffff984 */ /* 0x000fe20000000800 */
[----:B------:R-:W-:Y:S01]  /*3b10*/  @!PT LDS RZ, [RZ] ;  /* 0x00000000fffff984 */ /* 0x000fe20000000800 */
[----:B------:R2:W-:Y:S06]  /*3b20*/  MEMBAR.ALL.CTA ;  /* 0x0000000000007992 */ /* 0x0005ec0000008000 */
[----:B--2---:R-:W2:Y:S01]  /*3b30*/  FENCE.VIEW.ASYNC.S ;  /* 0x00000000000073c6 */ /* 0x004ea20000000000 */
[----:B------:R-:W-:Y:S05]  /*3b40*/  @!P1 BRA `(.L_x_54) ;  /* 0x0000000000049947 */ /* 0x000fea0003800000 */
[----:B------:R-:W-:Y:S01]  /*3b50*/  BPT.TRAP 0x1 ;  /* 0x000000040000795c */ /* 0x000fe20000300000 */
.L_x_54:
[----:B------:R-:W3:Y:S01]  /*3b60*/  S2R R7, SR_CgaCtaId ;  /* 0x0000000000077919 */ /* 0x000ee20000008800 */
[----:B------:R-:W-:Y:S02]  /*3b70*/  VIADD R6, R13, 0xe0 ;  /* 0x000000e00d067836 */ /* 0x000fe40000000000 */
[----:B------:R-:W-:-:S05]  /*3b80*/  VIADD R91, R91, 0x1 ;  /* 0x000000015b5b7836 */ /* 0x000fca0000000000 */
[----:B------:R-:W-:-:S04]  /*3b90*/  ISETP.NE.AND P0, PT, R91, 0x4, PT ;  /* 0x000000045b00780c */ /* 0x000fc80003f05270 */
[----:B------:R-:W-:Y:S02]  /*3ba0*/  SEL R91, R91, RZ, P0 ;  /* 0x000000ff5b5b7207 */ /* 0x000fe40000000000 */
[----:B---3--:R-:W-:Y:S02]  /*3bb0*/  PRMT R6, R7, 0x654, R6 ;  /* 0x0000065407067816 */ /* 0x008fe40000000006 */
[----:B------:R-:W-:Y:S02]  /*3bc0*/  SEL R7, RZ, 0x1, P0 ;  /* 0x00000001ff077807 */ /* 0x000fe40000000000 */
[----:B--2---:R2:W-:Y:S02]  /*3bd0*/  SYNCS.ARRIVE.TRANS64.RED.A1T0 RZ, [R6+URZ], RZ ;  /* 0x000000ff06ff79a7 */ /* 0x0045e4000810043f */
[----:B------:R-:W-:-:S07]  /*3be0*/  LOP3.LUT R90, R90, R7, RZ, 0x3c, !PT ;  /* 0x000000075a5a7212 */ /* 0x000fce00078e3cff */
.L_x_48:
[----:B------:R-:W-:Y:S05]  /*3bf0*/  BSYNC B0 ;  /* 0x0000000000007941 */ /* 0x000fea0003800000 */
.L_x_47:
[-C--:B--2---:R-:W-:Y:S01]  /*3c00*/  F2FP.F16.E4M3.UNPACK_B R6, R0.reuse ;  /* 0x00000000ff06723e */ /* 0x084fe200020006ff */
[C---:B-----5:R-:W-:Y:S01]  /*3c10*/  FMUL R155, R89.reuse, R155 ;  /* 0x0000009b599b7220 */ /* 0x060fe20000400000 */
[----:B------:R-:W-:Y:S01]  /*3c20*/  F2FP.F16.E4M3.UNPACK_B R7, R0.H1 ;  /* 0x00000000ff07723e */ /* 0x000fe200030006ff */
[C---:B------:R-:W-:Y:S01]  /*3c30*/  FMUL R152, R89.reuse, R152 ;  /* 0x0000009859987220 */ /* 0x040fe20000400000 */
[----:B------:R-:W-:Y:S01]  /*3c40*/  SHF.R.U32.HI R8, RZ, 0x4, R18 ;  /* 0x00000004ff087819 */ /* 0x000fe20000011612 */
[----:B------:R-:W-:Y:S02]  /*3c50*/  HADD2.F32 R9, -RZ, R6.H0_H0 ;  /* 0x20000006ff097230 */ /* 0x000fe40000004100 */
[----:B------:R-:W-:Y:S01]  /*3c60*/  FMUL R13, R89, R154 ;  /* 0x0000009a590d7220 */ /* 0x000fe20000400000 */
[--C-:B------:R-:W-:Y:S01]  /*3c70*/  HADD2.F32 R11, -RZ, R7.reuse.H0_H0 ;  /* 0x20000007ff0b7230 */ /* 0x100fe20000004100 */
[----:B------:R-:W-:Y:S01]  /*3c80*/  LOP3.LUT P1, RZ, R8, 0x1, RZ, 0xc0, !PT ;  /* 0x0000000108ff7812 */ /* 0x000fe2000782c0ff */
[----:B------:R-:W-:-:S02]  /*3c90*/  HADD2.F32 R7, -RZ, R7.H1_H1 ;  /* 0x30000007ff077230 */ /* 0x000fc40000004100 */
[C---:B------:R-:W-:Y:S01]  /*3ca0*/  FFMA R155, R88.reuse, R9, R155 ;  /* 0x00000009589b7223 */ /* 0x040fe2000000009b */
[----:B------:R-:W-:Y:S02]  /*3cb0*/  HADD2.F32 R9, -RZ, R6.H1_H1 ;  /* 0x30000006ff097230 */ /* 0x000fe40000004100 */
[C---:B------:R-:W-:Y:S01]  /*3cc0*/  FMUL R8, R89.reuse, R153 ;  /* 0x0000009959087220 */ /* 0x040fe20000400000 */
[----:B------:R-:W-:Y:S01]  /*3cd0*/  F2FP.F16.E4M3.UNPACK_B R6, R3 ;  /* 0x00000003ff06723e */ /* 0x000fe200020006ff */
[C---:B------:R-:W-:Y:S01]  /*3ce0*/  FFMA R15, R88.reuse, R7, R152 ;  /* 0x00000007580f7223 */ /* 0x040fe20000000098 */
[----:B------:R-:W-:Y:S01]  /*3cf0*/  F2FP.F16.E4M3.UNPACK_B R7, R3.H1 ;  /* 0x00000003ff07723e */ /* 0x000fe200030006ff */
[C---:B------:R-:W-:Y:S01]  /*3d00*/  FFMA R10, R88.reuse, R9, R13 ;  /* 0x00000009580a7223 */ /* 0x040fe2000000000d */
[----:B------:R-:W-:Y:S01]  /*3d10*/  FFMA R12, R88, R11, R8 ;  /* 0x0000000b580c7223 */ /* 0x000fe20000000008 */
[--C-:B------:R-:W-:Y:S02]  /*3d20*/  HADD2.F32 R9, -RZ, R6.reuse.H0_H0 ;  /* 0x20000006ff097230 */ /* 0x100fe40000004100 */
[----:B------:R-:W-:Y:S01]  /*3d30*/  FMUL R151, R89, R151 ;  /* 0x0000009759977220 */ /* 0x000fe20000400000 */
[----:B------:R-:W-:-:S02]  /*3d40*/  HADD2.F32 R11, -RZ, R6.H1_H1 ;  /* 0x30000006ff0b7230 */ /* 0x000fc40000004100 */
[C---:B------:R-:W-:Y:S01]  /*3d50*/  FMUL R150, R89.reuse, R150 ;  /* 0x0000009659967220 */ /* 0x040fe20000400000 */
[--C-:B------:R-:W-:Y:S01]  /*3d60*/  HADD2.F32 R13, -RZ, R7.reuse.H0_H0 ;  /* 0x20000007ff0d7230 */ /* 0x100fe20000004100 */
[----:B------:R-:W-:Y:S01]  /*3d70*/  F2FP.F16.E4M3.UNPACK_B R6, R4 ;  /* 0x00000004ff06723e */ /* 0x000fe200020006ff */
[C---:B------:R-:W-:Y:S01]  /*3d80*/  FMUL R8, R89.reuse, R149 ;  /* 0x0000009559087220 */ /* 0x040fe20000400000 */
[C---:B------:R-:W-:Y:S01]  /*3d90*/  FFMA R151, R88.reuse, R9, R151 ;  /* 0x0000000958977223 */ /* 0x040fe20000000097 */
[C---:B------:R-:W-:Y:S01]  /*3da0*/  FFMA R150, R88.reuse, R11, R150 ;  /* 0x0000000b58967223 */ /* 0x040fe20000000096 */
[----:B------:R-:W-:Y:S02]  /*3db0*/  HADD2.F32 R7, -RZ, R7.H1_H1 ;  /* 0x30000007ff077230 */ /* 0x000fe40000004100 */
[----:B------:R-:W-:Y:S01]  /*3dc0*/  FFMA R14, R88, R13, R8 ;  /* 0x0000000d580e7223 */ /* 0x000fe20000000008 */
[--C-:B------:R-:W-:Y:S02]  /*3dd0*/  HADD2.F32 R9, -RZ, R6.reuse.H0_H0 ;  /* 0x20000006ff097230 */ /* 0x100fe40000004100 */
[----:B------:R-:W-:Y:S01]  /*3de0*/  FMUL R13, R89, R148 ;  /* 0x00000094590d7220 */ /* 0x000fe20000400000 */
[----:B------:R-:W-:-:S02]  /*3df0*/  HADD2.F32 R11, -RZ, R6.H1_H1 ;  /* 0x30000006ff0b7230 */ /* 0x000fc40000004100 */
[C---:B------:R-:W-:Y:S01]  /*3e00*/  FMUL R20, R89.reuse, R147 ;  /* 0x0000009359147220 */ /* 0x040fe20000400000 */
[----:B------:R-:W-:Y:S01]  /*3e10*/  F2FP.F16.E4M3.UNPACK_B R6, R4.H1 ;  /* 0x00000004ff06723e */ /* 0x000fe200030006ff */
[C---:B------:R-:W-:Y:S01]  /*3e20*/  FFMA R21, R88.reuse, R7, R13 ;  /* 0x0000000758157223 */ /* 0x040fe2000000000d */
[C---:B------:R-:W-:Y:S01]  /*3e30*/  FMUL R146, R89.reuse, R146 ;  /* 0x0000009259927220 */ /* 0x040fe20000400000 */
[C---:B------:R-:W-:Y:S01]  /*3e40*/  FFMA R20, R88.reuse, R9, R20 ;  /* 0x0000000958147223 */ /* 0x040fe20000000014 */
[----:B------:R-:W-:Y:S01]  /*3e50*/  F2FP.F16.E4M3.UNPACK_B R8, R5 ;  /* 0x00000005ff08723e */ /* 0x000fe200020006ff */
[--C-:B------:R-:W-:Y:S02]  /*3e60*/  HADD2.F32 R7, -RZ, R6.reuse.H0_H0 ;  /* 0x20000006ff077230 */ /* 0x100fe40000004100 */
[C---:B------:R-:W-:Y:S01]  /*3e70*/  FMUL R143, R89.reuse, R143 ;  /* 0x0000008f598f7220 */ /* 0x040fe20000400000 */
[----:B------:R-:W-:Y:S02]  /*3e80*/  HADD2.F32 R9, -RZ, R6.H1_H1 ;  /* 0x30000006ff097230 */ /* 0x000fe40000004100 */
[----:B------:R-:W-:Y:S01]  /*3e90*/  FMUL R142, R89, R142 ;  /* 0x0000008e598e7220 */ /* 0x000fe20000400000 */
[----:B------:R-:W-:Y:S01]  /*3ea0*/  F2FP.F16.E4M3.UNPACK_B R6, R5.H1 ;  /* 0x00000005ff06723e */ /* 0x000fe200030006ff */
[----:B------:R-:W-:Y:S01]  /*3eb0*/  FFMA R25, R88, R11, R146 ;  /* 0x0000000b58197223 */ /* 0x000fe20000000092 */
[----:B------:R-:W-:-:S02]  /*3ec0*/  HADD2.F32 R11, -RZ, R8.H0_H0 ;  /* 0x20000008ff0b7230 */ /* 0x000fc40000004100 */
[C---:B------:R-:W-:Y:S01]  /*3ed0*/  FFMA R143, R88.reuse, R7, R143 ;  /* 0x00000007588f7223 */ /* 0x040fe2000000008f */
[----:B------:R-:W-:Y:S02]  /*3ee0*/  HADD2.F32 R13, -RZ, R8.H1_H1 ;  /* 0x30000008ff0d7230 */ /* 0x000fe40000004100 */
[----:B------:R-:W-:Y:S01]  /*3ef0*/  FFMA R142, R88, R9, R142 ;  /* 0x00000009588e7223 */ /* 0x000fe2000000008e */
[C---:B------:R-:W-:Y:S01]  /*3f00*/  FMUL R8, R89.reuse, R145 ;  /* 0x0000009159087220 */ /* 0x040fe20000400000 */
[--C-:B------:R-:W-:Y:S02]  /*3f10*/  HADD2.F32 R7, -RZ, R6.reuse.H0_H0 ;  /* 0x20000006ff077230 */ /* 0x100fe40000004100 */
[----:B------:R-:W-:Y:S01]  /*3f20*/  FMUL R140, R89, R140 ;  /* 0x0000008c598c7220 */ /* 0x000fe20000400000 */
[----:B------:R-:W-:Y:S01]  /*3f30*/  HADD2.F32 R9, -RZ, R6.H1_H1 ;  /* 0x30000006ff097230 */ /* 0x000fe20000004100 */
[----:B------:R-:W-:Y:S01]  /*3f40*/  LOP3.LUT R6, R18, 0xff, RZ, 0xc0, !PT ;  /* 0x000000ff12067812 */ /* 0x000fe200078ec0ff */
[----:B------:R-:W-:Y:S01]  /*3f50*/  FFMA R8, R88, R11, R8 ;  /* 0x0000000b58087223 */ /* 0x000fe20000000008 */
[----:B------:R-:W-:-:S02]  /*3f60*/  IMAD.SHL.U32 R11, R18, 0x10, RZ ;  /* 0x00000010120b7824 */ /* 0x000fc400078e00ff */
[----:B------:R-:W-:Y:S01]  /*3f70*/  FMUL R144, R89, R144 ;  /* 0x0000009059907220 */ /* 0x000fe20000400000 */
[----:B------:R-:W-:Y:S01]  /*3f80*/  IADD3 R6, R6, 0x1f, RZ ;  /* 0x0000001f06067810 */ /* 0x000fe20007ffe0ff */
[----:B------:R-:W-:Y:S02]  /*3f90*/  IMAD.SHL.U32 R24, R18, 0x2, RZ ;  /* 0x0000000212187824 */ /* 0x000fe400078e00ff */
[----:B------:R-:W-:Y:S01]  /*3fa0*/  FFMA R140, R88, R9, R140 ;  /* 0x00000009588c7223 */ /* 0x000fe2000000008c */
[----:B------:R-:W-:Y:S01]  /*3fb0*/  LOP3.LUT R11, R11, 0xe00, RZ, 0xc0, !PT ;  /* 0x00000e000b0b7812 */ /* 0x000fe200078ec0ff */
[----:B------:R-:W-:Y:S01]  /*3fc0*/  FMUL R141, R89, R141 ;  /* 0x0000008d598d7220 */ /* 0x000fe20000400000 */
[----:B------:R-:W-:Y:S01]  /*3fd0*/  ISETP.GT.U32.AND P0, PT, R6, 0x3e, PT ;  /* 0x0000003e0600780c */ /* 0x000fe20003f04070 */
[----:B------:R-:W-:Y:S01]  /*3fe0*/  IMAD.SHL.U32 R6, R18, 0x8, RZ ;  /* 0x0000000812067824 */ /* 0x000fe200078e00ff */
[----:B------:R-:W-:Y:S01]  /*3ff0*/  LOP3.LUT R11, R11, 0x6, R24, 0xf8, !PT ;  /* 0x000000060b0b7812 */ /* 0x000fe200078ef818 */
[C---:B------:R-:W-:Y:S01]  /*4000*/  FFMA R13, R88.reuse, R13, R144 ;  /* 0x0000000d580d7223 */ /* 0x040fe20000000090 */
[----:B------:R-:W-:Y:S01]  /*4010*/  FFMA R7, R88, R7, R141 ;  /* 0x0000000758077223 */ /* 0x000fe2000000008d */
[----:B------:R-:W-:-:S02]  /*4020*/  F2FP.SATFINITE.RELU.E4M3.F32.PACK_AB_MERGE_C R155, R10, R155, RZ ;  /* 0x0000009b0a9b723e */ /* 0x000fc400048078ff */
[----:B------:R-:W-:Y:S02]  /*4030*/  LOP3.LUT R9, R6, 0x80, RZ, 0xc0, !PT ;  /* 0x0000008006097812 */ /* 0x000fe400078ec0ff */
[----:B------:R-:W-:Y:S02]  /*4040*/  LOP3.LUT R6, R11, 0x60, R6, 0xf8, !PT ;  /* 0x000000600b067812 */ /* 0x000fe400078ef806 */
[----:B------:R-:W-:Y:S01]  /*4050*/  LOP3.LUT R11, R9, 0x10, R18, 0xf8, !PT ;  /* 0x00000010090b7812 */ /* 0x000fe200078ef812 */
[----:B------:R-:W-:Y:S01]  /*4060*/  IMAD.MOV.U32 R9, RZ, RZ, 0x10 ;  /* 0x00000010ff097424 */ /* 0x000fe200078e00ff */
[----:B------:R-:W-:Y:S02]  /*4070*/  F2FP.SATFINITE.RELU.E4M3.F32.PACK_AB_MERGE_C R10, R13, R8, RZ ;  /* 0x000000080d0a723e */ /* 0x000fe400048078ff */
[----:B------:R-:W-:Y:S02]  /*4080*/  F2FP.SATFINITE.RELU.E4M3.F32.PACK_AB_MERGE_C R15, R15, R12, RZ ;  /* 0x0000000c0f0f723e */ /* 0x000fe400048078ff */
[----:B------:R-:W-:-:S02]  /*4090*/  F2FP.SATFINITE.RELU.E4M3.F32.PACK_AB_MERGE_C R151, R150, R151, RZ ;  /* 0x000000979697723e */ /* 0x000fc400048078ff */
[----:B------:R-:W-:Y:S02]  /*40a0*/  F2FP.SATFINITE.RELU.E4M3.F32.PACK_AB_MERGE_C R21, R21, R14, RZ ;  /* 0x0000000e1515723e */ /* 0x000fe400048078ff */
[----:B------:R-:W-:Y:S02]  /*40b0*/  F2FP.SATFINITE.RELU.E4M3.F32.PACK_AB_MERGE_C R20, R25, R20, RZ ;  /* 0x000000141914723e */ /* 0x000fe400048078ff */
[----:B------:R-:W-:Y:S02]  /*40c0*/  F2FP.SATFINITE.RELU.E4M3.F32.PACK_AB_MERGE_C R142, R142, R143, RZ ;  /* 0x0000008f8e8e723e */ /* 0x000fe400048078ff */
[----:B------:R-:W-:Y:S02]  /*40d0*/  F2FP.SATFINITE.RELU.E4M3.F32.PACK_AB_MERGE_C R140, R140, R7, RZ ;  /* 0x000000078c8c723e */ /* 0x000fe400048078ff */
[----:B------:R-:W-:Y:S02]  /*40e0*/  LOP3.LUT R6, R6, R11, RZ, 0xfc, !PT ;  /* 0x0000000b06067212 */ /* 0x000fe400078efcff */
[----:B------:R-:W-:Y:S01]  /*40f0*/  SEL R8, R9, 0xfffffff0, !P1 ;  /* 0xfffffff009087807 */ /* 0x000fe20004800000 */
[----:B------:R-:W-:Y:S06]  /*4100*/  @P0 BRA `(.L_x_55) ;  /* 0x0000000000040947 */ /* 0x000fec0003800000 */
[----:B------:R-:W-:-:S04]  /*4110*/  DEPBAR.LE SB0, 0x1 ;  /* 0x000080400000791a */ /* 0x000fc80000000000 */
.L_x_55:
[----:B------:R-:W-:Y:S05]  /*4120*/  WARPSYNC.ALL ;  /* 0x0000000000007948 */ /* 0x000fea0003800000 */
[----:B------:R-:W-:Y:S01]  /*4130*/  BAR.SYNC.DEFER_BLOCKING 0x1, 0x100 ;  /* 0x0044000000007b1d */ /* 0x000fe20000010000 */
[----:B------:R-:W-:-:S04]  /*4140*/  VIADD R7, R6, UR50 ;  /* 0x0000003206077c36 */ /* 0x000fc80008000000 */
[----:B------:R-:W-:Y:S01]  /*4150*/  IMAD.IADD R7, R7, 0x1, R8 ;  /* 0x0000000107077824 */ /* 0x000fe200078e0208 */
[----:B------:R-:W-:Y:S01]  /*4160*/  BSSY B0, `(.L_x_56) ;  /* 0x0000016000007945 */ /* 0x000fe20003800000 */
[----:B------:R2:W-:Y:S04]  /*4170*/  STS.U16 [R6+UR50+0x4200], R155 ;  /* 0x0042009b06007988 */ /* 0x0005e80008000432 */
[----:B------:R2:W-:Y:S04]  /*4180*/  STS.U16 [R6+UR50+0x4300], R15 ;  /* 0x0043000f06007988 */ /* 0x0005e80008000432 */
[----:B------:R2:W-:Y:S04]  /*4190*/  STS.U16 [R6+UR50+0x4208], R151 ;  /* 0x0042089706007988 */ /* 0x0005e80008000432 */
[----:B------:R2:W-:Y:S04]  /*41a0*/  STS.U16 [R6+UR50+0x4308], R21 ;  /* 0x0043081506007988 */ /* 0x0005e80008000432 */
[----:B------:R2:W-:Y:S04]  /*41b0*/  STS.U16 [R7+0x4200], R20 ;  /* 0x0042001407007388 */ /* 0x0005e80000000400 */
[----:B------:R2:W-:Y:S04]  /*41c0*/  STS.U16 [R7+0x4300], R142 ;  /* 0x0043008e07007388 */ /* 0x0005e80000000400 */
[----:B------:R2:W-:Y:S04]  /*41d0*/  STS.U16 [R7+0x4208], R10 ;  /* 0x0042080a07007388 */ /* 0x0005e80000000400 */
[----:B------:R2:W-:Y:S01]  /*41e0*/  STS.U16 [R7+0x4308], R140 ;  /* 0x0043088c07007388 */ /* 0x0005e20000000400 */
[----:B------:R-:W-:Y:S01]  /*41f0*/  @!PT LDS RZ, [RZ] ;  /* 0x00000000fffff984 */ /* 0x000fe20000000800 */
[----:B------:R-:W-:Y:S01]  /*4200*/  @!PT LDS RZ, [RZ] ;  /* 0x00000000fffff984 */ /* 0x000fe20000000800 */
[----:B------:R-:W-:Y:S01]  /*4210*/  @!PT LDS RZ, [RZ] ;  /* 0x00000000fffff984 */ /* 0x000fe20000000800 */
[----:B------:R-:W-:Y:S01]  /*4220*/  @!PT LDS RZ, [RZ] ;  /* 0x00000000fffff984 */ /* 0x000fe20000000800 */
[----:B------:R3:W-:Y:S06]  /*4230*/  MEMBAR.ALL.CTA ;  /* 0x0000000000007992 */ /* 0x0007ec0000008000 */
[----:B---3--:R-:W3:Y:S02]  /*4240*/  FENCE.VIEW.ASYNC.S ;  /* 0x00000000000073c6 */ /* 0x008ee40000000000 */
[----:B---3--:R-:W-:Y:S06]  /*4250*/  BAR.SYNC.DEFER_BLOCKING 0x1, 0x100 ;  /* 0x0044000000007b1d */ /* 0x008fec0000010000 */
[----:B--2---:R-:W-:Y:S05]  /*4260*/  @P0 BRA `(.L_x_57) ;  /* 0x0000000000140947 */ /* 0x004fea0003800000 */
[----:B------:R-:W-:Y:S02]  /*4270*/  UIADD3 UR4, UP0, UR42, 0x4f0, URZ ;  /* 0x000004f02a047890 */ /* 0x000fe4000ff1e03f */
[----:B------:R-:W-:Y:S02]  /*4280*/  UIADD3 UR44, UR50, 0x4200, URZ ;  /* 0x00004200322c7890 */ /* 0x000fe4000fffe03f */
[----:B------:R-:W-:-:S09]  /*4290*/  UIADD3.X UR5, URZ, UR43, URZ, UP0, !UPT ;  /* 0x0000002b3f057290 */ /* 0x000fd200087fe43f */
[----:B------:R2:W-:Y:S02]  /*42a0*/  UTMASTG.3D [UR44], [UR4] ;  /* 0x0000002c040073b5 */ /* 0x0005e40008010000 */
[----:B--2---:R0:W-:Y:S02]  /*42b0*/  UTMACMDFLUSH ;  /* 0x00000000000079b7 */ /* 0x0041e40000000000 */
.L_x_57:
[----:B------:R-:W-:Y:S05]  /*42c0*/  BSYNC B0 ;  /* 0x0000000000007941 */ /* 0x000fea0003800000 */
.L_x_56:
[----:B------:R-:W-:Y:S04]  /*42d0*/  BSSY B0, `(.L_x_58) ;  /* 0x000002e000007945 */ /* 0x000fe80003800000 */
[----:B------:R-:W-:Y:S05]  /*42e0*/  @P3 BRA `(.L_x_59) ;  /* 0x0000000000b03947 */ /* 0x000fea0003800000 */
[----:B------:R-:W-:-:S13]  /*42f0*/  ISETP.NE.AND P4, PT, R23, 0x3, PT ;  /* 0x000000031700780c */ /* 0x000fda0003f85270 */
[----:B------:R-:W-:Y:S05]  /*4300*/  @!P4 BRA `(.L_x_60) ;  /* 0x000000000004c947 */ /* 0x000fea0003800000 */
[----:B------:R-:W-:Y:S01]  /*4310*/  BPT.TRAP 0x1 ;  /* 0x000000040000795c */ /* 0x000fe20000300000 */
.L_x_60:
[----:B------:R-:W-:Y:S01]  /*4320*/  LEA R14, R91, UR50, 0x3 ;  /* 0x000000325b0e7c11 */ /* 0x000fe2000f8e18ff */
[----:B------:R-:W-:Y:S01]  /*4330*/  BSSY B1, `(.L_x_61) ;  /* 0x0000004000017945 */ /* 0x000fe20003800000 */
[----:B------:R-:W-:-:S04]  /*4340*/  SHF.L.U32 R9, R90, 0x1f, RZ ;  /* 0x0000001f5a097819 */ /* 0x000fc800000006ff */
[----:B------:R-:W2:Y:S02]  /*4350*/  SYNCS.PHASECHK.TRANS64.TRYWAIT P1, [R14+URZ+0xc0], R9 ;  /* 0x0000c0090e0075a7 */ /* 0x000ea4000802017f */
[----:B--2---:R-:W-:Y:S05]  /*4360*/  @!P1 BRA `(.L_x_62) ;  /* 0x0000004c00ac9947 */ /* 0x004fea0003800000 */
.L_x_176:
[----:B------:R-:W-:Y:S05]  /*4370*/  BSYNC B1 ;  /* 0x0000000000017941 */ /* 0x000fea0003800000 */
.L_x_61:
[----:B------:R-:W-:Y:S04]  /*4380*/  BSSY B1, `(.L_x_63) ;  /* 0x0000011000017945 */ /* 0x000fe80003800000 */
[----:B------:R-:W-:Y:S05]  /*4390*/  @P2 BRA `(.L_x_64) ;  /* 0x00000000003c2947 */ /* 0x000fea0003800000 */
[----:B------:R-:W-:-:S05]  /*43a0*/  LEA R15, R91, R6, 0xc ;  /* 0x000000065b0f7211 */ /* 0x000fca00078e60ff */
[----:B------:R-:W-:Y:S01]  /*43b0*/  VIADD R13, R15, UR50 ;  /* 0x000000320f0d7c36 */ /* 0x000fe20008000000 */
[----:B------:R-:W-:Y:S03]  /*43c0*/  LDS.U16 R0, [R15+UR50+0x300] ;  /* 0x000300320f007984 */ /* 0x000fe60008000400 */
[----:B------:R-:W-:Y:S01]  /*43d0*/  IMAD.IADD R13, R13, 0x1, R8 ;  /* 0x000000010d0d7824 */ /* 0x000fe200078e0208 */
[----:B------:R-:W3:Y:S04]  /*43e0*/  LDS.U16 R3, [R15+UR50+0x200] ;  /* 0x000200320f037984 */ /* 0x000ee80008000400 */
[----:B------:R-:W-:Y:S04]  /*43f0*/  LDS.U16 R4, [R15+UR50+0x308] ;  /* 0x000308320f047984 */ /* 0x000fe80008000400 */
[----:B------:R-:W4:Y:S04]  /*4400*/  LDS.U16 R5, [R15+UR50+0x208] ;  /* 0x000208320f057984 */ /* 0x000f280008000400 */
[----:B--2---:R-:W-:Y:S04]  /*4410*/  LDS.U16 R9, [R13+0x300] ;  /* 0x000300000d097984 */ /* 0x004fe80000000400 */
[----:B------:R-:W2:Y:S04]  /*4420*/  LDS.U16 R10, [R13+0x200] ;  /* 0x000200000d0a7984 */ /* 0x000ea80000000400 */
[----:B------:R-:W-:Y:S04]  /*4430*/  LDS.U16 R11, [R13+0x308] ;  /* 0x000308000d0b7984 */ /* 0x000fe80000000400 */
[----:B------:R-:W5:Y:S01]  /*4440*/  LDS.U16 R12, [R13+0x208] ;  /* 0x000208000d0c7984 */ /* 0x000f620000000400 */
[----:B---3--:R-:W-:-:S02]  /*4450*/  PRMT R0, R3, 0x5410, R0 ;  /* 0x0000541003007816 */ /* 0x008fc40000000000 */
[----:B----4-:R-:W-:Y:S02]  /*4460*/  PRMT R3, R5, 0x5410, R4 ;  /* 0x0000541005037816 */ /* 0x010fe40000000004 */
[----:B--2---:R-:W-:Y:S02]  /*4470*/  PRMT R4, R10, 0x5410, R9 ;  /* 0x000054100a047816 */ /* 0x004fe40000000009 */
[----:B-----5:R-:W-:-:S07]  /*4480*/  PRMT R5, R12, 0x5410, R11 ;  /* 0x000054100c057816 */ /* 0x020fce000000000b */
.L_x_64:
[----:B------:R-:W-:Y:S05]  /*4490*/  BSYNC B1 ;  /* 0x0000000000017941 */ /* 0x000fea0003800000 */
.L_x_63:
[----:B------:R-:W-:Y:S01]  /*44a0*/  @!PT LDS RZ, [RZ] ;  /* 0x00000000fffff984 */ /* 0x000fe20000000800 */
[----:B------:R-:W-:Y:S01]  /*44b0*/  @!PT LDS RZ, [RZ] ;  /* 0x00000000fffff984 */ /* 0x000fe20000000800 */
[----:B------:R-:W-:Y:S01]  /*44c0*/  @!PT LDS RZ, [RZ] ;  /* 0x00000000fffff984 */ /* 0x000fe20000000800 */
[----:B------:R-:W-:Y:S01]  /*44d0*/  @!PT LDS RZ, [RZ] ;  /* 0x00000000fffff984 */ /* 0x000fe20000000800 */
[----:B------:R3:W-:Y:S06]  /*44e0*/  MEMBAR.ALL.CTA ;  /* 0x0000000000007992 */ /* 0x0007ec0000008000 */
[----:B---3--:R-:W3:Y:S01]  /*44f0*/  FENCE.VIEW.ASYNC.S ;  /* 0x00000000000073c6 */ /* 0x008ee20000000000 */
[----:B------:R-:W-:Y:S05]  /*4500*/  @!P4 BRA `(.L_x_65) ;  /* 0x000000000004c947 */ /* 0x000fea0003800000 */
[----:B------:R-:W-:Y:S01]  /*4510*/  BPT.TRAP 0x1 ;  /* 0x000000040000795c */ /* 0x000fe20000300000 */
.L_x_65:
[----:B------:R-:W4:Y:S01]  /*4520*/  S2R R10, SR_CgaCtaId ;  /* 0x00000000000a7919 */ /* 0x000f220000008800 */
[----:B--2---:R-:W-:Y:S02]  /*4530*/  VIADD R9, R14, 0xe0 ;  /* 0x000000e00e097836 */ /* 0x004fe40000000000 */
[----:B------:R-:W-:-:S05]  /*4540*/  VIADD R91, R91, 0x1 ;  /* 0x000000015b5b7836 */ /* 0x000fca0000000000 */
[----:B------:R-:W-:-:S04]  /*4550*/  ISETP.NE.AND P1, PT, R91, 0x4, PT ;  /* 0x000000045b00780c */ /* 0x000fc80003f25270 */
[----:B------:R-:W-:Y:S02]  /*4560*/  SEL R91, R91, RZ, P1 ;  /* 0x000000ff5b5b7207 */ /* 0x000fe40000800000 */
[----:B----4-:R-:W-:-:S04]  /*4570*/  PRMT R9, R10, 0x654, R9 ;  /* 0x000006540a097816 */ /* 0x010fc80000000009 */
[----:B---3--:R2:W-:Y:S02]  /*4580*/  SYNCS.ARRIVE.TRANS64.RED.A1T0 RZ, [R9+URZ], RZ ;  /* 0x000000ff09ff79a7 */ /* 0x0085e4000810043f */
[----:B--2---:R-:W-:-:S04]  /*4590*/  SEL R9, RZ, 0x1, P1 ;  /* 0x00000001ff097807 */ /* 0x004fc80000800000 */
[----:B------:R-:W-:-:S07]  /*45a0*/  LOP3.LUT R90, R90, R9, RZ, 0x3c, !PT ;  /* 0x000000095a5a7212 */ /* 0x000fce00078e3cff */
.L_x_59:
[----:B------:R-:W-:Y:S05]  /*45b0*/  BSYNC B0 ;  /* 0x0000000000007941 */ /* 0x000fea0003800000 */
.L_x_58:
[-C--:B------:R-:W-:Y:S01]  /*45c0*/  F2FP.F16.E4M3.UNPACK_B R9, R0.reuse ;  /* 0x00000000ff09723e */ /* 0x080fe200020006ff */
[C---:B------:R-:W-:Y:S01]  /*45d0*/  FMUL R139, R89.reuse, R139 ;  /* 0x0000008b598b7220 */ /* 0x040fe20000400000 */
[----:B------:R-:W-:Y:S01]  /*45e0*/  F2FP.F16.E4M3.UNPACK_B R11, R0.H1 ;  /* 0x00000000ff0b723e */ /* 0x000fe200030006ff */
[C---:B------:R-:W-:Y:S01]  /*45f0*/  FMUL R137, R89.reuse, R137 ;  /* 0x0000008959897220 */ /* 0x040fe20000400000 */
[----:B------:R-:W-:Y:S01]  /*4600*/  F2FP.F16.E4M3.UNPACK_B R13, R3 ;  /* 0x00000003ff0d723e */ /* 0x000fe200020006ff */
[----:B------:R-:W-:Y:S02]  /*4610*/  HADD2.F32 R10, -RZ, R9.H0_H0 ;  /* 0x20000009ff0a7230 */ /* 0x000fe40000004100 */
[----:B------:R-:W-:Y:S01]  /*4620*/  FMUL R135, R89, R135 ;  /* 0x0000008759877220 */ /* 0x000fe20000400000 */
[----:B------:R-:W-:Y:S01]  /*4630*/  HADD2.F32 R14, -RZ, R11.H0_H0 ;  /* 0x2000000bff0e7230 */ /* 0x000fe20000004100 */
[----:B------:R-:W-:Y:S01]  /*4640*/  F2FP.F16.E4M3.UNPACK_B R15, R4 ;  /* 0x00000004ff0f723e */ /* 0x000fe200020006ff */
[----:B------:R-:W-:-:S02]  /*4650*/  HADD2.F32 R12, -RZ, R9.H1_H1 ;  /* 0x30000009ff0c7230 */ /* 0x000fc40000004100 */
[C---:B------:R-:W-:Y:S01]  /*4660*/  FMUL R9, R89.reuse, R138 ;  /* 0x0000008a59097220 */ /* 0x040fe20000400000 */
[C---:B------:R-:W-:Y:S01]  /*4670*/  FFMA R139, R88.reuse, R10, R139 ;  /* 0x0000000a588b7223 */ /* 0x040fe2000000008b */
[C---:B------:R-:W-:Y:S01]  /*4680*/  FFMA R137, R88.reuse, R14, R137 ;  /* 0x0000000e58897223 */ /* 0x040fe20000000089 */
[----:B------:R-:W-:Y:S02]  /*4690*/  HADD2.F32 R14, -RZ, R13.H0_H0 ;  /* 0x2000000dff0e7230 */ /* 0x000fe40000004100 */
[C---:B------:R-:W-:Y:S01]  /*46a0*/  FFMA R10, R88.reuse, R12, R9 ;  /* 0x0000000c580a7223 */ /* 0x040fe20000000009 */
[----:B------:R-:W-:Y:S02]  /*46b0*/  HADD2.F32 R12, -RZ, R11.H1_H1 ;  /* 0x3000000bff0c7230 */ /* 0x000fe40000004100 */
[C---:B------:R-:W-:Y:S01]  /*46c0*/  FMUL R11, R89.reuse, R134 ;  /* 0x00000086590b7220 */ /* 0x040fe20000400000 */
[----:B------:R-:W-:Y:S01]  /*46d0*/  HADD2.F32 R20, -RZ, R13.H1_H1 ;  /* 0x3000000dff147230 */ /* 0x000fe20000004100 */
[----:B------:R-:W-:Y:S01]  /*46e0*/  F2FP.F16.E4M3.UNPACK_B R13, R3.H1 ;  /* 0x00000003ff0d723e */ /* 0x000fe200030006ff */
[----:B------:R-:W-:Y:S01]  /*46f0*/  FMUL R9, R89, R136 ;  /* 0x0000008859097220 */ /* 0x000fe20000400000 */
[----:B------:R-:W-:Y:S01]  /*4700*/  FFMA R135, R88, R14, R135 ;  /* 0x0000000e58877223 */ /* 0x000fe20000000087 */
[----:B------:R-:W-:-:S02]  /*4710*/  HADD2.F32 R24, -RZ, R15.H0_H0 ;  /* 0x2000000fff187230 */ /* 0x000fc40000004100 */
[C---:B------:R-:W-:Y:S01]  /*4720*/  FFMA R14, R88.reuse, R20, R11 ;  /* 0x00000014580e7223 */ /* 0x040fe2000000000b */
[C---:B------:R-:W-:Y:S01]  /*4730*/  FFMA R12, R88.reuse, R12, R9 ;  /* 0x0000000c580c7223 */ /* 0x040fe20000000009 */
[--C-:B------:R-:W-:Y:S02]  /*4740*/  HADD2.F32 R20, -RZ, R13.reuse.H1_H1 ;  /* 0x3000000dff147230 */ /* 0x100fe40000004100 */
[C---:B------:R-:W-:Y:S01]  /*4750*/  FMUL R9, R89.reuse, R132 ;  /* 0x0000008459097220 */ /* 0x040fe20000400000 */
[----:B------:R-:W-:Y:S02]  /*4760*/  HADD2.F32 R11, -RZ, R13.H0_H0 ;  /* 0x2000000dff0b7230 */ /* 0x000fe40000004100 */
[----:B------:R-:W-:Y:S01]  /*4770*/  FMUL R131, R89, R131 ;  /* 0x0000008359837220 */ /* 0x000fe20000400000 */
[----:B------:R-:W-:Y:S01]  /*4780*/  F2FP.F16.E4M3.UNPACK_B R13, R4.H1 ;  /* 0x00000004ff0d723e */ /* 0x000fe200030006ff */
[----:B------:R-:W-:Y:S01]  /*4790*/  FFMA R20, R88, R20, R9 ;  /* 0x0000001458147223 */ /* 0x000fe20000000009 */
[----:B------:R-:W-:-:S02]  /*47a0*/  HADD2.F32 R15, -RZ, R15.H1_H1 ;  /* 0x3000000fff0f7230 */ /* 0x000fc40000004100 */
[C---:B------:R-:W-:Y:S01]  /*47b0*/  FMUL R9, R89.reuse, R130 ;  /* 0x0000008259097220 */ /* 0x040fe20000400000 */
[C---:B------:R-:W-:Y:S01]  /*47c0*/  FMUL R133, R89.reuse, R133 ;  /* 0x0000008559857220 */ /* 0x040fe20000400000 */
[C---:B------:R-:W-:Y:S01]  /*47d0*/  FFMA R131, R88.reuse, R24, R131 ;  /* 0x0000001858837223 */ /* 0x040fe20000000083 */
[--C-:B------:R-:W-:Y:S02]  /*47e0*/  HADD2.F32 R26, -RZ, R13.reuse.H0_H0 ;  /* 0x2000000dff1a7230 */ /* 0x100fe40000004100 */
[C---:B------:R-:W-:Y:S01]  /*47f0*/  FFMA R24, R88.reuse, R15, R9 ;  /* 0x0000000f58187223 */ /* 0x040fe20000000009 */
[C---:B------:R-:W-:Y:S01]  /*4800*/  FFMA R133, R88.reuse, R11, R133 ;  /* 0x0000000b58857223 */ /* 0x040fe20000000085 */
[----:B------:R-:W-:Y:S02]  /*4810*/  HADD2.F32 R28, -RZ, R13.H1_H1 ;  /* 0x3000000dff1c7230 */ /* 0x000fe40000004100 */
[C---:B------:R-:W-:Y:S01]  /*4820*/  FMUL R129, R89.reuse, R129 ;  /* 0x0000008159817220 */ /* 0x040fe20000400000 */
[-C--:B------:R-:W-:Y:S01]  /*4830*/  F2FP.F16.E4M3.UNPACK_B R9, R5.reuse.H1 ;  /* 0x00000005ff09723e */ /* 0x080fe200030006ff */
[C---:B------:R-:W-:Y:S01]  /*4840*/  FMUL R11, R89.reuse, R128 ;  /* 0x00000080590b7220 */ /* 0x040fe20000400000 */
[----:B------:R-:W-:Y:S01]  /*4850*/  F2FP.F16.E4M3.UNPACK_B R13, R5 ;  /* 0x00000005ff0d723e */ /* 0x000fe200020006ff */
[C---:B------:R-:W-:Y:S01]  /*4860*/  FFMA R129, R88.reuse, R26, R129 ;  /* 0x0000001a58817223 */ /* 0x040fe20000000081 */
[----:B------:R-:W-:Y:S01]  /*4870*/  FMUL R125, R89, R125 ;  /* 0x0000007d597d7220 */ /* 0x000fe20000400000 */
[----:B------:R-:W-:Y:S01]  /*4880*/  FFMA R26, R88, R28, R11 ;  /* 0x0000001c581a7223 */ /* 0x000fe2000000000b */
[----:B------:R-:W-:-:S02]  /*4890*/  HADD2.F32 R30, -RZ, R9.H0_H0 ;  /* 0x20000009ff1e7230 */ /* 0x000fc40000004100 */
[C---:B------:R-:W-:Y:S01]  /*48a0*/  FMUL R127, R89.reuse, R127 ;  /* 0x0000007f597f7220 */ /* 0x040fe20000400000 */
[--C-:B------:R-:W-:Y:S02]  /*48b0*/  HADD2.F32 R15, -RZ, R13.reuse.H0_H0 ;  /* 0x2000000dff0f7230 */ /* 0x100fe40000004100 */
[C---:B------:R-:W-:Y:S01]  /*48c0*/  FMUL R11, R89.reuse, R124 ;  /* 0x0000007c590b7220 */ /* 0x040fe20000400000 */
[----:B------:R-:W-:Y:S02]  /*48d0*/  HADD2.F32 R28, -RZ, R13.H1_H1 ;  /* 0x3000000dff1c7230 */ /* 0x000fe40000004100 */
[C---:B------:R-:W-:Y:S01]  /*48e0*/  FFMA R125, R88.reuse, R30, R125 ;  /* 0x0000001e587d7223 */ /* 0x040fe2000000007d */
[----:B------:R-:W-:Y:S02]  /*48f0*/  HADD2.F32 R32, -RZ, R9.H1_H1 ;  /* 0x30000009ff207230 */ /* 0x000fe40000004100 */
[----:B------:R-:W-:Y:S01]  /*4900*/  FMUL R9, R89, R126 ;  /* 0x0000007e59097220 */ /* 0x000fe20000400000 */
[----:B------:R-:W-:Y:S01]  /*4910*/  FFMA R127, R88, R15, R127 ;  /* 0x0000000f587f7223 */ /* 0x000fe2000000007f */
[----:B------:R-:W-:-:S02]  /*4920*/  F2FP.SATFINITE.RELU.E4M3.F32.PACK_AB_MERGE_C R139, R10, R139, RZ ;  /* 0x0000008b0a8b723e */ /* 0x000fc400048078ff */
[C---:B------:R-:W-:Y:S01]  /*4930*/  FFMA R28, R88.reuse, R28, R9 ;  /* 0x0000001c581c7223 */ /* 0x040fe20000000009 */
[----:B------:R-:W-:Y:S01]  /*4940*/  FFMA R30, R88, R32, R11 ;  /* 0x00000020581e7223 */ /* 0x000fe2000000000b */
[----:B------:R-:W-:Y:S02]  /*4950*/  F2FP.SATFINITE.RELU.E4M3.F32.PACK_AB_MERGE_C R137, R12, R137, RZ ;  /* 0x000000890c89723e */ /* 0x000fe400048078ff */
[----:B------:R-:W-:Y:S02]  /*4960*/  F2FP.SATFINITE.RELU.E4M3.F32.PACK_AB_MERGE_C R135, R14, R135, RZ ;  /* 0x000000870e87723e */ /* 0x000fe400048078ff */
[----:B------:R-:W-:Y:S02]  /*4970*/  F2FP.SATFINITE.RELU.E4M3.F32.PACK_AB_MERGE_C R133, R20, R133, RZ ;  /* 0x000000851485723e */ /* 0x000fe400048078ff */
[----:B------:R-:W-:Y:S02]  /*4980*/  F2FP.SATFINITE.RELU.E4M3.F32.PACK_AB_MERGE_C R24, R24, R131, RZ ;  /* 0x000000831818723e */ /* 0x000fe400048078ff */
[----:B------:R-:W-:-:S02]  /*4990*/  F2FP.SATFINITE.RELU.E4M3.F32.PACK_AB_MERGE_C R26, R26, R129, RZ ;  /* 0x000000811a1a723e */ /* 0x000fc400048078ff */
[----:B------:R-:W-:Y:S02]  /*49a0*/  F2FP.SATFINITE.RELU.E4M3.F32.PACK_AB_MERGE_C R28, R28, R127, RZ ;  /* 0x0000007f1c1c723e */ /* 0x000fe400048078ff */
[----:B------:R-:W-:Y:S01]  /*49b0*/  F2FP.SATFINITE.RELU.E4M3.F32.PACK_AB_MERGE_C R30, R30, R125, RZ ;  /* 0x0000007d1e1e723e */ /* 0x000fe200048078ff */
[----:B------:R-:W-:Y:S06]  /*49c0*/  @P0 BRA `(.L_x_66) ;  /* 0x0000000000040947 */ /* 0x000fec0003800000 */
[----:B------:R-:W-:-:S04]  /*49d0*/  DEPBAR.LE SB0, 0x1 ;  /* 0x000080400000791a */ /* 0x000fc80000000000 */
.L_x_66:
[----:B------:R-:W-:Y:S05]  /*49e0*/  WARPSYNC.ALL ;  /* 0x0000000000007948 */ /* 0x000fea0003800000 */
[----:B------:R-:W-:Y:S06]  /*49f0*/  BAR.SYNC.DEFER_BLOCKING 0x1, 0x100 ;  /* 0x0044000000007b1d */ /* 0x000fec0000010000 */
        /* <DEDUP_REMOVED lines=19> */
[----:B------:R-:W-:Y:S02]  /*4b30*/  UIADD3 UR4, UR50, 0x5200, URZ ;  /* 0x0000520032047890 */ /* 0x000fe4000fffe03f */
[----:B------:R-:W-:Y:S01]  /*4b40*/  UIADD3.X UR9, URZ, UR43, URZ, UP0, !UPT ;  /* 0x0000002b3f097290 */ /* 0x000fe200087fe43f */
[----:B------:R-:W-:Y:S01]  /*4b50*/  UMOV UR6, UR46 ;  /* 0x0000002e00067c82 */ /* 0x000fe20008000000 */
[----:B------:R-:W-:-:S07]  /*4b60*/  UMOV UR7, UR47 ;  /* 0x0000002f00077c82 */ /* 0x000fce0008000000 */
[----:B------:R2:W-:Y:S02]  /*4b70*/  UTMASTG.3D [UR4], [UR8] ;  /* 0x00000004080073b5 */ /* 0x0005e40008010000 */
[----:B--2---:R0:W-:Y:S02]  /*4b80*/  UTMACMDFLUSH ;  /* 0x00000000000079b7 */ /* 0x0041e40000000000 */
.L_x_68:
[----:B------:R-:W-:Y:S05]  /*4b90*/  BSYNC B0 ;  /* 0x0000000000007941 */ /* 0x000fea0003800000 */
.L_x_67:
[----:B------:R-:W-:Y:S04]  /*4ba0*/  BSSY B0, `(.L_x_69) ;  /* 0x000002e000007945 */ /* 0x000fe80003800000 */
[----:B------:R-:W-:Y:S05]  /*4bb0*/  @P3 BRA `(.L_x_70) ;  /* 0x0000000000b03947 */ /* 0x000fea0003800000 */
[----:B------:R-:W-:-:S13]  /*4bc0*/  ISETP.NE.AND P4, PT, R23, 0x3, PT ;  /* 0x000000031700780c */ /* 0x000fda0003f85270 */
[----:B------:R-:W-:Y:S05]  /*4bd0*/  @!P4 BRA `(.L_x_71) ;  /* 0x000000000004c947 */ /* 0x000fea0003800000 */
[----:B------:R-:W-:Y:S01]  /*4be0*/  BPT.TRAP 0x1 ;  /* 0x000000040000795c */ /* 0x000fe20000300000 */
.L_x_71:
[----:B------:R-:W-:Y:S01]  /*4bf0*/  LEA R13, R91, UR50, 0x3 ;  /* 0x000000325b0d7c11 */ /* 0x000fe2000f8e18ff */
[----:B------:R-:W-:Y:S01]  /*4c00*/  BSSY B1, `(.L_x_72) ;  /* 0x0000004000017945 */ /* 0x000fe20003800000 */
[----:B------:R-:W-:-:S04]  /*4c10*/  SHF.L.U32 R10, R90, 0x1f, RZ ;  /* 0x0000001f5a0a7819 */ /* 0x000fc800000006ff */
[----:B------:R-:W2:Y:S02]  /*4c20*/  SYNCS.PHASECHK.TRANS64.TRYWAIT P1, [R13+URZ+0xc0], R10 ;  /* 0x0000c00a0d0075a7 */ /* 0x000ea4000802017f */
[----:B--2---:R-:W-:Y:S05]  /*4c30*/  @!P1 BRA `(.L_x_73) ;  /* 0x00000044008c9947 */ /* 0x004fea0003800000 */
.L_x_177:
[----:B------:R-:W-:Y:S05]  /*4c40*/  BSYNC B1 ;  /* 0x0000000000017941 */ /* 0x000fea0003800000 */
.L_x_72:
[----:B------:R-:W-:Y:S04]  /*4c50*/  BSSY B1, `(.L_x_74) ;  /* 0x0000011000017945 */ /* 0x000fe80003800000 */
[----:B------:R-:W-:Y:S05]  /*4c60*/  @P2 BRA `(.L_x_75) ;  /* 0x00000000003c2947 */ /* 0x000fea0003800000 */
[----:B------:R-:W-:-:S05]  /*4c70*/  LEA R14, R91, R6, 0xc ;  /* 0x000000065b0e7211 */ /* 0x000fca00078e60ff */
[----:B------:R-:W-:Y:S01]  /*4c80*/  VIADD R3, R14, UR50 ;  /* 0x000000320e037c36 */ /* 0x000fe20008000000 */
[----:B------:R-:W-:Y:S03]  /*4c90*/  LDS.U16 R0, [R14+UR50+0x300] ;  /* 0x000300320e007984 */ /* 0x000fe60008000400 */
[----:B------:R-:W-:Y:S01]  /*4ca0*/  IMAD.IADD R15, R3, 0x1, R8 ;  /* 0x00000001030f7824 */ /* 0x000fe200078e0208 */
[----:B------:R-:W-:Y:S04]  /*4cb0*/  LDS.U16 R4, [R14+UR50+0x308] ;  /* 0x000308320e047984 */ /* 0x000fe80008000400 */
[----:B------:R-:W3:Y:S04]  /*4cc0*/  LDS.U16 R3, [R14+UR50+0x200] ;  /* 0x000200320e037984 */ /* 0x000ee80008000400 */
[----:B------:R-:W4:Y:S04]  /*4cd0*/  LDS.U16 R5, [R14+UR50+0x208] ;  /* 0x000208320e057984 */ /* 0x000f280008000400 */
[----:B------:R-:W-:Y:S04]  /*4ce0*/  LDS.U16 R9, [R15+0x300] ;  /* 0x000300000f097984 */ /* 0x000fe80000000400 */
[----:B--2---:R-:W2:Y:S04]  /*4cf0*/  LDS.U16 R10, [R15+0x200] ;  /* 0x000200000f0a7984 */ /* 0x004ea80000000400 */
[----:B------:R-:W-:Y:S04]  /*4d00*/  LDS.U16 R11, [R15+0x308] ;  /* 0x000308000f0b7984 */ /* 0x000fe80000000400 */
[----:B------:R-:W5:Y:S01]  /*4d10*/  LDS.U16 R12, [R15+0x208] ;  /* 0x000208000f0c7984 */ /* 0x000f620000000400 */
[----:B---3--:R-:W-:-:S02]  /*4d20*/  PRMT R0, R3, 0x5410, R0 ;  /* 0x0000541003007816 */ /* 0x008fc40000000000 */
[----:B----4-:R-:W-:Y:S02]  /*4d30*/  PRMT R3, R5, 0x5410, R4 ;  /* 0x0000541005037816 */ /* 0x010fe40000000004 */
[----:B--2---:R-:W-:Y:S02]  /*4d40*/  PRMT R4, R10, 0x5410, R9 ;  /* 0x000054100a047816 */ /* 0x004fe40000000009 */
[----:B-----5:R-:W-:-:S07]  /*4d50*/  PRMT R5, R12, 0x5410, R11 ;  /* 0x000054100c057816 */ /* 0x020fce000000000b */
.L_x_75:
[----:B------:R-:W-:Y:S05]  /*4d60*/  BSYNC B1 ;  /* 0x0000000000017941 */ /* 0x000fea0003800000 */
.L_x_74:
        /* <DEDUP_REMOVED lines=8> */
.L_x_76:
[----:B--2---:R-:W2:Y:S01]  /*4df0*/  S2R R10, SR_CgaCtaId ;  /* 0x00000000000a7919 */ /* 0x004ea20000008800 */
[----:B------:R-:W-:Y:S02]  /*4e00*/  VIADD R9, R13, 0xe0 ;  /* 0x000000e00d097836 */ /* 0x000fe40000000000 */
[----:B------:R-:W-:-:S05]  /*4e10*/  VIADD R91, R91, 0x1 ;  /* 0x000000015b5b7836 */ /* 0x000fca0000000000 */
[----:B------:R-:W-:-:S04]  /*4e20*/  ISETP.NE.AND P1, PT, R91, 0x4, PT ;  /* 0x000000045b00780c */ /* 0x000fc80003f25270 */
[----:B------:R-:W-:Y:S02]  /*4e30*/  SEL R91, R91, RZ, P1 ;  /* 0x000000ff5b5b7207 */ /* 0x000fe40000800000 */
[----:B--2---:R-:W-:-:S04]  /*4e40*/  PRMT R9, R10, 0x654, R9 ;  /* 0x000006540a097816 */ /* 0x004fc80000000009 */
[----:B---3--:R2:W-:Y:S02]  /*4e50*/  SYNCS.ARRIVE.TRANS64.RED.A1T0 RZ, [R9+URZ], RZ ;  /* 0x000000ff09ff79a7 */ /* 0x0085e4000810043f */
[----:B--2---:R-:W-:-:S04]  /*4e60*/  SEL R9, RZ, 0x1, P1 ;  /* 0x00000001ff097807 */ /* 0x004fc80000800000 */
[----:B------:R-:W-:-:S07]  /*4e70*/  LOP3.LUT R90, R90, R9, RZ, 0x3c, !PT ;  /* 0x000000095a5a7212 */ /* 0x000fce00078e3cff */
.L_x_70:
[----:B------:R-:W-:Y:S05]  /*4e80*/  BSYNC B0 ;  /* 0x0000000000007941 */ /* 0x000fea0003800000 */
.L_x_69:
        /* <DEDUP_REMOVED lines=66> */
.L_x_77:
        /* <DEDUP_REMOVED lines=27> */
.L_x_79:
[----:B------:R-:W-:Y:S05]  /*5460*/  BSYNC B0 ;  /* 0x0000000000007941 */ /* 0x000fea0003800000 */
.L_x_78:
[----:B------:R-:W-:Y:S04]  /*5470*/  BSSY B0, `(.L_x_80) ;  /* 0x000002f000007945 */ /* 0x000fe80003800000 */
[----:B------:R-:W-:Y:S05]  /*5480*/  @P3 BRA `(.L_x_81) ;  /* 0x0000000000b43947 */ /* 0x000fea0003800000 */
[----:B------:R-:W-:-:S13]  /*5490*/  ISETP.NE.AND P3, PT, R23, 0x3, PT ;  /* 0x000000031700780c */ /* 0x000fda0003f65270 */
[----:B------:R-:W-:Y:S05]  /*54a0*/  @!P3 BRA `(.L_x_82) ;  /* 0x000000000004b947 */ /* 0x000fea0003800000 */
[----:B------:R-:W-:Y:S01]  /*54b0*/  BPT.TRAP 0x1 ;  /* 0x000000040000795c */ /* 0x000fe20000300000 */
.L_x_82:
[----:B------:R-:W-:Y:S01]  /*54c0*/  SHF.L.U32 R9, R90, 0x1f, RZ ;  /* 0x0000001f5a097819 */ /* 0x000fe200000006ff */
[----:B------:R-:W-:Y:S01]  /*54d0*/  BSSY B1, `(.L_x_83) ;  /* 0x0000004000017945 */ /* 0x000fe20003800000 */
[----:B------:R-:W-:-:S04]  /*54e0*/  LEA R10, R91, UR50, 0x3 ;  /* 0x000000325b0a7c11 */ /* 0x000fc8000f8e18ff */
[----:B------:R-:W2:Y:S02]  /*54f0*/  SYNCS.PHASECHK.TRANS64.TRYWAIT P1, [R10+URZ+0xc0], R9 ;  /* 0x0000c0090a0075a7 */ /* 0x000ea4000802017f */
[----:B--2---:R-:W-:Y:S05]  /*5500*/  @!P1 BRA `(.L_x_84) ;  /* 0x0000003c006c9947 */ /* 0x004fea0003800000 */
.L_x_178:
[----:B------:R-:W-:Y:S05]  /*5510*/  BSYNC B1 ;  /* 0x0000000000017941 */ /* 0x000fea0003800000 */
.L_x_83:
        /* <DEDUP_REMOVED lines=8> */
[----:B------:R3:W4:Y:S04]  /*55a0*/  LDS.U16 R8, [R0+UR50+0x208] ;  /* 0x0002083200087984 */ /* 0x0007280008000400 */
        /* <DEDUP_REMOVED lines=8> */
.L_x_86:
[----:B------:R-:W-:Y:S05]  /*5630*/  BSYNC B1 ;  /* 0x0000000000017941 */ /* 0x000fea0003800000 */
.L_x_85:
        /* <DEDUP_REMOVED lines=8> */
.L_x_87:
[----:B--2---:R-:W2:Y:S01]  /*56c0*/  S2R R9, SR_CgaCtaId ;  /* 0x0000000000097919 */ /* 0x004ea20000008800 */
[C---:B------:R-:W-:Y:S01]  /*56d0*/  LEA R8, R91.reuse, UR50, 0x3 ;  /* 0x000000325b087c11 */ /* 0x040fe2000f8e18ff */
[----:B------:R-:W-:-:S04]  /*56e0*/  VIADD R91, R91, 0x1 ;  /* 0x000000015b5b7836 */ /* 0x000fc80000000000 */
[----:B------:R-:W-:Y:S01]  /*56f0*/  VIADD R8, R8, 0xe0 ;  /* 0x000000e008087836 */ /* 0x000fe20000000000 */
[----:B------:R-:W-:-:S04]  /*5700*/  ISETP.NE.AND P1, PT, R91, 0x4, PT ;  /* 0x000000045b00780c */ /* 0x000fc80003f25270 */
[----:B------:R-:W-:Y:S02]  /*5710*/  SEL R91, R91, RZ, P1 ;  /* 0x000000ff5b5b7207 */ /* 0x000fe40000800000 */
[----:B--2---:R-:W-:Y:S02]  /*5720*/  PRMT R8, R9, 0x654, R8 ;  /* 0x0000065409087816 */ /* 0x004fe40000000008 */
[----:B------:R-:W-:Y:S02]  /*5730*/  SEL R9, RZ, 0x1, P1 ;  /* 0x00000001ff097807 */ /* 0x000fe40000800000 */
[----:B---3--:R2:W-:Y:S02]  /*5740*/  SYNCS.ARRIVE.TRANS64.RED.A1T0 RZ, [R8+URZ], RZ ;  /* 0x000000ff08ff79a7 */ /* 0x0085e4000810043f */
[----:B------:R-:W-:-:S07]  /*5750*/  LOP3.LUT R90, R90, R9, RZ, 0x3c, !PT ;  /* 0x000000095a5a7212 */ /* 0x000fce00078e3cff */
.L_x_81:
[----:B------:R-:W-:Y:S05]  /*5760*/  BSYNC B0 ;  /* 0x0000000000007941 */ /* 0x000fea0003800000 */
.L_x_80:
[-C--:B--2---:R-:W-:Y:S01]  /*5770*/  F2FP.F16.E4M3.UNPACK_B R8, R0.reuse ;  /* 0x00000000ff08723e */ /* 0x084fe200020006ff */
[C---:B------:R-:W-:Y:S01]  /*5780*/  FMUL R107, R89.reuse, R107 ;  /* 0x0000006b596b7220 */ /* 0x040fe20000400000 */
[----:B------:R-:W-:Y:S01]  /*5790*/  F2FP.F16.E4M3.UNPACK_B R0, R0.H1 ;  /* 0x00000000ff00723e */ /* 0x000fe200030006ff */
[C---:B------:R-:W-:Y:S01]  /*57a0*/  FMUL R106, R89.reuse, R106 ;  /* 0x0000006a596a7220 */ /* 0x040fe20000400000 */
[C---:B------:R-:W-:Y:S01]  /*57b0*/  FMUL R10, R89.reuse, R105 ;  /* 0x00000069590a7220 */ /* 0x040fe20000400000 */
[--C-:B------:R-:W-:Y:S02]  /*57c0*/  HADD2.F32 R9, -RZ, R8.reuse.H0_H0 ;  /* 0x20000008ff097230 */ /* 0x100fe40000004100 */
[----:B------:R-:W-:Y:S01]  /*57d0*/  FMUL R15, R89, R104 ;  /* 0x00000068590f7220 */ /* 0x000fe20000400000 */
[----:B------:R-:W-:Y:S01]  /*57e0*/  HADD2.F32 R11, -RZ, R8.H1_H1 ;  /* 0x30000008ff0b7230 */ /* 0x000fe20000004100 */
[----:B------:R-:W-:Y:S01]  /*57f0*/  F2FP.F16.E4M3.UNPACK_B R8, R3 ;  /* 0x00000003ff08723e */ /* 0x000fe200020006ff */
[----:B------:R-:W-:-:S02]  /*5800*/  HADD2.F32 R13, -RZ, R0.H0_H0 ;  /* 0x20000000ff0d7230 */ /* 0x000fc40000004100 */
[C---:B------:R-:W-:Y:S01]  /*5810*/  FFMA R107, R88.reuse, R9, R107 ;  /* 0x00000009586b7223 */ /* 0x040fe2000000006b */
[----:B------:R-:W-:Y:S02]  /*5820*/  HADD2.F32 R9, -RZ, R0.H1_H1 ;  /* 0x30000000ff097230 */ /* 0x000fe40000004100 */
[C---:B------:R-:W-:Y:S01]  /*5830*/  FFMA R106, R88.reuse, R11, R106 ;  /* 0x0000000b586a7223 */ /* 0x040fe2000000006a */
[--C-:B------:R-:W-:Y:S02]  /*5840*/  HADD2.F32 R11, -RZ, R8.reuse.H0_H0 ;  /* 0x20000008ff0b7230 */ /* 0x100fe40000004100 */
[C---:B------:R-:W-:Y:S01]  /*5850*/  FMUL R0, R89.reuse, R103 ;  /* 0x0000006759007220 */ /* 0x040fe20000400000 */
[C---:B------:R-:W-:Y:S01]  /*5860*/  FFMA R10, R88.reuse, R13, R10 ;  /* 0x0000000d580a7223 */ /* 0x040fe2000000000a */
[----:B------:R-:W-:Y:S01]  /*5870*/  HADD2.F32 R13, -RZ, R8.H1_H1 ;  /* 0x30000008ff0d7230 */ /* 0x000fe20000004100 */
[----:B------:R-:W-:Y:S01]  /*5880*/  F2FP.F16.E4M3.UNPACK_B R3, R3.H1 ;  /* 0x00000003ff03723e */ /* 0x000fe200030006ff */
[C---:B------:R-:W-:Y:S01]  /*5890*/  FFMA R8, R88.reuse, R11, R0 ;  /* 0x0000000b58087223 */ /* 0x040fe20000000000 */
[----:B------:R-:W-:Y:S01]  /*58a0*/  F2FP.F16.E4M3.UNPACK_B R0, R4 ;  /* 0x00000004ff00723e */ /* 0x000fe200020006ff */
[----:B------:R-:W-:Y:S01]  /*58b0*/  FFMA R15, R88, R9, R15 ;  /* 0x00000009580f7223 */ /* 0x000fe2000000000f */
[----:B------:R-:W-:Y:S01]  /*58c0*/  FMUL R100, R89, R100 ;  /* 0x0000006459647220 */ /* 0x000fe20000400000 */
[----:B------:R-:W-:-:S02]  /*58d0*/  HADD2.F32 R9, -RZ, R3.H0_H0 ;  /* 0x20000003ff097230 */ /* 0x000fc40000004100 */
[C---:B------:R-:W-:Y:S01]  /*58e0*/  FMUL R12, R89.reuse, R99 ;  /* 0x00000063590c7220 */ /* 0x040fe20000400000 */
[----:B------:R-:W-:Y:S01]  /*58f0*/  HADD2.F32 R3, -RZ, R3.H1_H1 ;  /* 0x30000003ff037230 */ /* 0x000fe20000004100 */
[----:B------:R-:W-:Y:S01]  /*5900*/  F2FP.F16.E4M3.UNPACK_B R4, R4.H1 ;  /* 0x00000004ff04723e */ /* 0x000fe200030006ff */
[--C-:B------:R-:W-:Y:S02]  /*5910*/  HADD2.F32 R11, -RZ, R0.reuse.H0_H0 ;  /* 0x20000000ff0b7230 */ /* 0x100fe40000004100 */
[C---:B------:R-:W-:Y:S01]  /*5920*/  FMUL R101, R89.reuse, R101 ;  /* 0x0000006559657220 */ /* 0x040fe20000400000 */
[C---:B------:R-:W-:Y:S01]  /*5930*/  FMUL R96, R89.reuse, R96 ;  /* 0x0000006059607220 */ /* 0x040fe20000400000 */
[C---:B------:R-:W-:Y:S01]  /*5940*/  FFMA R100, R88.reuse, R3, R100 ;  /* 0x0000000358647223 */ /* 0x040fe20000000064 */
[----:B------:R-:W-:Y:S02]  /*5950*/  HADD2.F32 R3, -RZ, R0.H1_H1 ;  /* 0x30000000ff037230 */ /* 0x000fe40000004100 */
[C---:B------:R-:W-:Y:S01]  /*5960*/  FFMA R12, R88.reuse, R11, R12 ;  /* 0x0000000b580c7223 */ /* 0x040fe2000000000c */
[C---:B------:R-:W-:Y:S01]  /*5970*/  FFMA R101, R88.reuse, R9, R101 ;  /* 0x0000000958657223 */ /* 0x040fe20000000065 */
[--C-:B------:R-:W-:Y:S01]  /*5980*/  HADD2.F32 R11, -RZ, R4.reuse.H1_H1 ;  /* 0x30000004ff0b7230 */ /* 0x100fe20000004100 */
[-C--:B------:R-:W-:Y:S01]  /*5990*/  F2FP.F16.E4M3.UNPACK_B R0, R5.reuse ;  /* 0x00000005ff00723e */ /* 0x080fe200020006ff */
[----:B------:R-:W-:Y:S01]  /*59a0*/  HADD2.F32 R9, -RZ, R4.H0_H0 ;  /* 0x20000004ff097230 */ /* 0x000fe20000004100 */
[----:B------:R-:W-:Y:S01]  /*59b0*/  F2FP.F16.E4M3.UNPACK_B R5, R5.H1 ;  /* 0x00000005ff05723e */ /* 0x000fe200030006ff */
[C---:B------:R-:W-:Y:S01]  /*59c0*/  FMUL R21, R89.reuse, R98 ;  /* 0x0000006259157220 */ /* 0x040fe20000400000 */
[C---:B------:R-:W-:Y:S01]  /*59d0*/  FMUL R4, R89.reuse, R97 ;  /* 0x0000006159047220 */ /* 0x040fe20000400000 */
[C---:B------:R-:W-:Y:S01]  /*59e0*/  FFMA R25, R88.reuse, R11, R96 ;  /* 0x0000000b58197223 */ /* 0x040fe20000000060 */
[----:B------:R-:W-:Y:S01]  /*59f0*/  FMUL R102, R89, R102 ;  /* 0x0000006659667220 */ /* 0x000fe20000400000 */
[C---:B------:R-:W-:Y:S01]  /*5a00*/  FFMA R21, R88.reuse, R3, R21 ;  /* 0x0000000358157223 */ /* 0x040fe20000000015 */
[----:B------:R-:W-:Y:S01]  /*5a10*/  FFMA R4, R88, R9, R4 ;  /* 0x0000000958047223 */ /* 0x000fe20000000004 */
[----:B------:R-:W-:-:S02]  /*5a20*/  HADD2.F32 R11, -RZ, R5.H0_H0 ;  /* 0x20000005ff0b7230 */ /* 0x000fc40000004100 */
[C---:B------:R-:W-:Y:S01]  /*5a30*/  FMUL R95, R89.reuse, R95 ;  /* 0x0000005f595f7220 */ /* 0x040fe20000400000 */
[--C-:B------:R-:W-:Y:S02]  /*5a40*/  HADD2.F32 R3, -RZ, R0.reuse.H0_H0 ;  /* 0x20000000ff037230 */ /* 0x100fe40000004100 */
[C---:B------:R-:W-:Y:S01]  /*5a50*/  FMUL R94, R89.reuse, R94 ;  /* 0x0000005e595e7220 */ /* 0x040fe20000400000 */
[----:B------:R-:W-:Y:S02]  /*5a60*/  HADD2.F32 R9, -RZ, R0.H1_H1 ;  /* 0x30000000ff097230 */ /* 0x000fe40000004100 */
[C---:B------:R-:W-:Y:S01]  /*5a70*/  FMUL R0, R89.reuse, R93 ;  /* 0x0000005d59007220 */ /* 0x040fe20000400000 */
[----:B------:R-:W-:Y:S02]  /*5a80*/  HADD2.F32 R5, -RZ, R5.H1_H1 ;  /* 0x30000005ff057230 */ /* 0x000fe40000004100 */
[----:B------:R-:W-:Y:S01]  /*5a90*/  FMUL R92, R89, R92 ;  /* 0x0000005c595c7220 */ /* 0x000fe20000400000 */
[C---:B------:R-:W-:Y:S01]  /*5aa0*/  FFMA R13, R88.reuse, R13, R102 ;  /* 0x0000000d580d7223 */ /* 0x040fe20000000066 */
[C---:B------:R-:W-:Y:S01]  /*5ab0*/  FFMA R3, R88.reuse, R3, R95 ;  /* 0x0000000358037223 */ /* 0x040fe2000000005f */
[C---:B------:R-:W-:Y:S01]  /*5ac0*/  FFMA R94, R88.reuse, R9, R94 ;  /* 0x00000009585e7223 */ /* 0x040fe2000000005e */
[C---:B------:R-:W-:Y:S01]  /*5ad0*/  FFMA R0, R88.reuse, R11, R0 ;  /* 0x0000000b58007223 */ /* 0x040fe20000000000 */
[----:B------:R-:W-:Y:S01]  /*5ae0*/  FFMA R5, R88, R5, R92 ;  /* 0x0000000558057223 */ /* 0x000fe2000000005c */
[----:B------:R-:W-:-:S02]  /*5af0*/  F2FP.SATFINITE.RELU.E4M3.F32.PACK_AB_MERGE_C R107, R106, R107, RZ ;  /* 0x0000006b6a6b723e */ /* 0x000fc400048078ff */
[----:B------:R-:W-:Y:S02]  /*5b00*/  F2FP.SATFINITE.RELU.E4M3.F32.PACK_AB_MERGE_C R15, R15, R10, RZ ;  /* 0x0000000a0f0f723e */ /* 0x000fe400048078ff */
[----:B------:R-:W-:Y:S02]  /*5b10*/  F2FP.SATFINITE.RELU.E4M3.F32.PACK_AB_MERGE_C R13, R13, R8, RZ ;  /* 0x000000080d0d723e */ /* 0x000fe400048078ff */
[----:B------:R-:W-:Y:S02]  /*5b20*/  F2FP.SATFINITE.RELU.E4M3.F32.PACK_AB_MERGE_C R101, R100, R101, RZ ;  /* 0x000000656465723e */ /* 0x000fe400048078ff */
[----:B------:R-:W-:Y:S02]  /*5b30*/  F2FP.SATFINITE.RELU.E4M3.F32.PACK_AB_MERGE_C R12, R21, R12, RZ ;  /* 0x0000000c150c723e */ /* 0x000fe400048078ff */
[----:B------:R-:W-:Y:S02]  /*5b40*/  F2FP.SATFINITE.RELU.E4M3.F32.PACK_AB_MERGE_C R4, R25, R4, RZ ;  /* 0x000000041904723e */ /* 0x000fe400048078ff */
[----:B------:R-:W-:-:S02]  /*5b50*/  F2FP.SATFINITE.RELU.E4M3.F32.PACK_AB_MERGE_C R94, R94, R3, RZ ;  /* 0x000000035e5e723e */ /* 0x000fc400048078ff */
[----:B------:R-:W-:Y:S01]  /*5b60*/  F2FP.SATFINITE.RELU.E4M3.F32.PACK_AB_MERGE_C R0, R5, R0, RZ ;  /* 0x000000000500723e */ /* 0x000fe200048078ff */
[----:B------:R-:W-:Y:S06]  /*5b70*/  @P0 BRA `(.L_x_88) ;  /* 0x0000000000040947 */ /* 0x000fec0003800000 */
[----:B------:R-:W-:-:S04]  /*5b80*/  DEPBAR.LE SB0, 0x1 ;  /* 0x000080400000791a */ /* 0x000fc80000000000 */
.L_x_88:
[----:B------:R-:W-:Y:S05]  /*5b90*/  WARPSYNC.ALL ;  /* 0x0000000000007948 */ /* 0x000fea0003800000 */
[----:B------:R-:W-:Y:S01]  /*5ba0*/  BAR.SYNC.DEFER_BLOCKING 0x1, 0x100 ;  /* 0x0044000000007b1d */ /* 0x000fe20000010000 */
[----:B------:R-:W-:-:S05]  /*5bb0*/  IADD3 R16, P1, R16, UR38, RZ ;  /* 0x0000002610107c10 */ /* 0x000fca000ff3e0ff */
        /* <DEDUP_REMOVED lines=25> */
.L_x_90:
[----:B------:R-:W-:Y:S05]  /*5d50*/  BSYNC B0 ;  /* 0x0000000000007941 */ /* 0x000fea0003800000 */
.L_x_89:
[----:B------:R-:W-:Y:S01]  /*5d60*/  ULDC.64 UR4, c[0x0][0x8f8] ;  /* 0x00023e0000047ab9 */ /* 0x000fe20000000a00 */
[----:B------:R-:W-:Y:S01]  /*5d70*/  IADD3.X R17, R17, UR37, RZ, P1, !PT ;  /* 0x0000002511117c10 */ /* 0x000fe20008ffe4ff */
[----:B------:R-:W-:Y:S01]  /*5d80*/  UMOV UR47, 0xffffffff ;  /* 0xffffffff002f7882 */ /* 0x000fe20000000000 */
[----:B------:R-:W-:Y:S01]  /*5d90*/  ISETP.GE.U32.AND P0, PT, R16, UR4, PT ;  /* 0x0000000410007c0c */ /* 0x000fe2000bf06070 */
[----:B------:R-:W-:Y:S01]  /*5da0*/  IMAD.MOV.U32 R8, RZ, RZ, -0x1 ;  /* 0xffffffffff087424 */ /* 0x000fe200078e00ff */
[----:B------:R-:W-:Y:S02]  /*5db0*/  PRMT R0, RZ, 0x7610, R0 ;  /* 0x00007610ff007816 */ /* 0x000fe40000000000 */
[----:B------:R-:W-:Y:S02]  /*5dc0*/  ISETP.GE.U32.AND.EX P0, PT, R17, UR5, PT, P0 ;  /* 0x0000000511007c0c */ /* 0x000fe4000bf06100 */
[----:B------:R-:W-:-:S11]  /*5dd0*/  MOV R3, 0xffffffff ;  /* 0xffffffff00037802 */ /* 0x000fd60000000f00 */
[----:B------:R-:W-:Y:S05]  /*5de0*/  @P0 BRA `(.L_x_91) ;  /* 0x0000000400680947 */ /* 0x000fea0003800000 */
[----:B------:R-:W2:Y:S01]  /*5df0*/  S2R R12, SR_CTAID.X ;  /* 0x00000000000c7919 */ /* 0x000ea20000002500 */
[----:B------:R-:W3:Y:S01]  /*5e00*/  LDC.64 R10, c[0x0][0x8d0] ;  /* 0x00023400ff0a7b82 */ /* 0x000ee20000000a00 */
[----:B------:R-:W-:Y:S01]  /*5e10*/  ULDC UR4, c[0x0][0x150] ;  /* 0x0000540000047ab9 */ /* 0x000fe20000000800 */
[----:B------:R-:W-:Y:S01]  /*5e20*/  IMAD.MOV.U32 R8, RZ, RZ, R16 ;  /* 0x000000ffff087224 */ /* 0x000fe200078e0010 */
[----:B------:R-:W4:Y:S01]  /*5e30*/  S2R R26, SR_CTAID.Y ;  /* 0x00000000001a7919 */ /* 0x000f220000002600 */
[----:B------:R-:W-:-:S04]  /*5e40*/  IMAD.MOV.U32 R9, RZ, RZ, R17 ;  /* 0x000000ffff097224 */ /* 0x000fc800078e0011 */
[----:B------:R-:W1:Y:S08]  /*5e50*/  LDC R25, c[0x0][0x144] ;  /* 0x00005100ff197b82 */ /* 0x000e700000000800 */
[----:B------:R-:W1:Y:S08]  /*5e60*/  LDC R0, c[0x0][0x8d8] ;  /* 0x00023600ff007b82 */ /* 0x000e700000000800 */
[----:B------:R-:W1:Y:S01]  /*5e70*/  LDC.64 R20, c[0x0][0x8c8] ;  /* 0x00023200ff147b82 */ /* 0x000e620000000a00 */
[----:B---3--:R-:W-:-:S04]  /*5e80*/  ISETP.NE.U32.AND P0, PT, R10, RZ, PT ;  /* 0x000000ff0a00720c */ /* 0x008fc80003f05070 */
[----:B------:R-:W-:Y:S02]  /*5e90*/  ISETP.NE.AND.EX P0, PT, R11, RZ, PT, P0 ;  /* 0x000000ff0b00720c */ /* 0x000fe40003f05300 */
[----:B--2---:R-:W-:-:S05]  /*5ea0*/  I2FP.F32.U32 R3, R12 ;  /* 0x0000000c00037245 */ /* 0x004fca0000201000 */
[----:B------:R-:W-:-:S04]  /*5eb0*/  FMUL R3, R3, UR4 ;  /* 0x0000000403037c20 */ /* 0x000fc80008400000 */
[----:B------:R2:W3:Y:S02]  /*5ec0*/  F2I.U32.TRUNC.NTZ R24, R3 ;  /* 0x0000000300187305 */ /* 0x0004e4000020f000 */
[----:B----4-:R-:W-:Y:S05]  /*5ed0*/  @!P0 BRA `(.L_x_92) ;  /* 0x0000000000288947 */ /* 0x010fea0003800000 */
[----:B--2---:R-:W2:Y:S02]  /*5ee0*/  LDC R3, c[0x0][0x8dc] ;  /* 0x00023700ff037b82 */ /* 0x004ea40000000800 */
[----:B--2---:R-:W-:-:S05]  /*5ef0*/  IADD3 R3, P0, R16, R3, RZ ;  /* 0x0000000310037210 */ /* 0x004fca0007f1e0ff */
[----:B------:R-:W-:-:S04]  /*5f00*/  IMAD.X R13, RZ, RZ, R17, P0 ;  /* 0x000000ffff0d7224 */ /* 0x000fc800000e0611 */
[----:B------:R-:W-:-:S04]  /*5f10*/  IMAD.WIDE.U32 R4, R13, R10, RZ ;  /* 0x0000000a0d047225 */ /* 0x000fc800078e00ff */
[----:B------:R-:W-:-:S04]  /*5f20*/  IMAD.WIDE.U32 R6, P0, R3, R11, R4 ;  /* 0x0000000b03067225 */ /* 0x000fc80007800004 */
[----:B------:R-:W-:Y:S01]  /*5f30*/  IMAD.WIDE.U32 R4, R3, R10, RZ ;  /* 0x0000000a03047225 */ /* 0x000fe200078e00ff */
[----:B------:R-:W-:-:S03]  /*5f40*/  IADD3.X R9, RZ, RZ, RZ, P0, !PT ;  /* 0x000000ffff097210 */ /* 0x000fc600007fe4ff */
[----:B------:R-:W-:Y:S01]  /*5f50*/  IMAD.MOV.U32 R8, RZ, RZ, R7 ;  /* 0x000000ffff087224 */ /* 0x000fe200078e0007 */
[----:B------:R-:W-:-:S05]  /*5f60*/  IADD3 RZ, P0, R5, R6, RZ ;  /* 0x0000000605ff7210 */ /* 0x000fca0007f1e0ff */
[----:B------:R-:W-:-:S08]  /*5f70*/  IMAD.WIDE.U32.X R8, R13, R11, R8, P0 ;  /* 0x0000000b0d087225 */ /* 0x000fd000000e0408 */
.L_x_92:
[----:B------:R-:W4:Y:S01]  /*5f80*/  LDC.64 R14, c[0x0][0x8e8] ;  /* 0x00023a00ff0e7b82 */ /* 0x000f220000000a00 */
[-CC-:B-1----:R-:W-:Y:S01]  /*5f90*/  SHF.R.U64 R32, R8, R0.reuse, R9.reuse ;  /* 0x0000000008207219 */ /* 0x182fe20000001209 */
[----:B---3--:R-:W-:Y:S01]  /*5fa0*/  IMAD.MOV R24, RZ, RZ, -R24 ;  /* 0x000000ffff187224 */ /* 0x008fe200078e0a18 */
[----:B------:R-:W-:Y:S01]  /*5fb0*/  SHF.R.U32.HI R0, RZ, R0, R9 ;  /* 0x00000000ff007219 */ /* 0x000fe20000011609 */
[----:B------:R-:W-:Y:S01]  /*5fc0*/  ULDC UR4, c[0x0][0x154] ;  /* 0x0000550000047ab9 */ /* 0x000fe20000000800 */
[----:B--2---:R-:W-:Y:S01]  /*5fd0*/  IADD3 R3, P0, RZ, -R32, RZ ;  /* 0x80000020ff037210 */ /* 0x004fe20007f1e0ff */
[----:B------:R-:W-:Y:S02]  /*5fe0*/  IMAD R28, R25, R24, R12 ;  /* 0x00000018191c7224 */ /* 0x000fe400078e020c */
[----:B------:R-:W1:Y:S01]  /*5ff0*/  LDC R6, c[0x0][0x8c0] ;  /* 0x00023000ff067b82 */ /* 0x000e620000000800 */
[----:B------:R-:W-:Y:S02]  /*6000*/  IMAD.MOV.U32 R7, RZ, RZ, 0x1 ;  /* 0x00000001ff077424 */ /* 0x000fe400078e00ff */
[----:B------:R-:W-:-:S04]  /*6010*/  IMAD.X R5, RZ, RZ, ~R0, P0 ;  /* 0x000000ffff057224 */ /* 0x000fc800000e0e00 */
[-C--:B------:R-:W-:Y:S01]  /*6020*/  IMAD R0, R5, R20.reuse, RZ ;  /* 0x0000001405007224 */ /* 0x080fe200078e02ff */
[----:B------:R-:W2:Y:S01]  /*6030*/  LDC R8, c[0x0][0x8b0] ;  /* 0x00022c00ff087b82 */ /* 0x000ea20000000800 */
[----:B------:R-:W-:-:S04]  /*6040*/  IMAD.WIDE.U32 R4, R3, R20, R16 ;  /* 0x0000001403047225 */ /* 0x000fc800078e0010 */
[----:B------:R-:W-:Y:S01]  /*6050*/  IMAD R3, R3, R21, R0 ;  /* 0x0000001503037224 */ /* 0x000fe200078e0200 */
[----:B------:R-:W-:Y:S02]  /*6060*/  I2FP.F32.U32 R0, R26 ;  /* 0x0000001a00007245 */ /* 0x000fe40000201000 */
[----:B------:R-:W3:Y:S01]  /*6070*/  LDC R30, c[0x0][0x900] ;  /* 0x00024000ff1e7b82 */ /* 0x000ee20000000800 */
[----:B------:R-:W-:Y:S01]  /*6080*/  IMAD.IADD R3, R5, 0x1, R3 ;  /* 0x0000000105037824 */ /* 0x000fe200078e0203 */
[----:B----4-:R-:W-:Y:S01]  /*6090*/  ISETP.NE.U32.AND P0, PT, R14, RZ, PT ;  /* 0x000000ff0e00720c */ /* 0x010fe20003f05070 */
[----:B------:R-:W-:Y:S01]  /*60a0*/  FMUL R0, R0, UR4 ;  /* 0x0000000400007c20 */ /* 0x000fe20008400000 */
[----:B------:R-:W-:Y:S02]  /*60b0*/  MOV R5, 0xffffffff ;  /* 0xffffffff00057802 */ /* 0x000fe40000000f00 */
[----:B------:R-:W-:Y:S01]  /*60c0*/  ISETP.NE.AND.EX P0, PT, R15, RZ, PT, P0 ;  /* 0x000000ff0f00720c */ /* 0x000fe20003f05300 */
[----:B------:R4:W3:Y:S01]  /*60d0*/  F2I.U32.TRUNC.NTZ R20, R0 ;  /* 0x0000000000147305 */ /* 0x0008e2000020f000 */
[----:B------:R-:W4:Y:S01]  /*60e0*/  LDC R21, c[0x0][0x148] ;  /* 0x00005200ff157b82 */ /* 0x000f220000000800 */
[----:B-1----:R-:W-:-:S02]  /*60f0*/  SHF.R.U64 R12, R4, R6, R3 ;  /* 0x00000006040c7219 */ /* 0x002fc40000001203 */
[----:B------:R-:W-:-:S05]  /*6100*/  SHF.R.U32.HI R3, RZ, R6, R3 ;  /* 0x00000006ff037219 */ /* 0x000fca0000011603 */
[----:B------:R-:W1:Y:S01]  /*6110*/  LDC R24, c[0x0][0x8a8] ;  /* 0x00022a00ff187b82 */ /* 0x000e620000000800 */
[-CC-:B--2---:R-:W-:Y:S02]  /*6120*/  SHF.R.U64 R10, R12, R8.reuse, R3.reuse ;  /* 0x000000080c0a7219 */ /* 0x184fe40000001203 */
[----:B------:R-:W-:-:S05]  /*6130*/  SHF.R.U32.HI R3, RZ, R8, R3 ;  /* 0x00000008ff037219 */ /* 0x000fca0000011603 */
[----:B------:R-:W2:Y:S01]  /*6140*/  LDC R27, c[0x0][0x8f0] ;  /* 0x00023c00ff1b7b82 */ /* 0x000ea20000000800 */
[-C--:B---3--:R-:W-:Y:S02]  /*6150*/  SHF.L.U32 R4, R5, R30.reuse, RZ ;  /* 0x0000001e05047219 */ /* 0x088fe400000006ff */
[-CC-:B------:R-:W-:Y:S02]  /*6160*/  SHF.R.U64 R13, R10, R30.reuse, R3.reuse ;  /* 0x0000001e0a0d7219 */ /* 0x180fe40000001203 */
[----:B------:R-:W-:Y:S02]  /*6170*/  SHF.R.U32.HI R5, RZ, R30, R3 ;  /* 0x0000001eff057219 */ /* 0x000fe40000011603 */
[----:B------:R-:W-:Y:S01]  /*6180*/  LOP3.LUT R25, RZ, R4, RZ, 0x33, !PT ;  /* 0x00000004ff197212 */ /* 0x000fe200078e33ff */
[----:B------:R-:W3:Y:S01]  /*6190*/  LDC R29, c[0x0][0x8e0] ;  /* 0x00023800ff1d7b82 */ /* 0x000ee20000000800 */
[----:B------:R-:W-:Y:S01]  /*61a0*/  SHF.L.U32 R30, R7, R30, RZ ;  /* 0x0000001e071e7219 */ /* 0x000fe200000006ff */
[----:B------:R-:W-:-:S06]  /*61b0*/  IMAD.MOV.U32 R4, RZ, RZ, R13 ;  /* 0x000000ffff047224 */ /* 0x000fcc00078e000d */
[----:B------:R-:W1:Y:S01]  /*61c0*/  LDC R31, c[0x0][0x8b8] ;  /* 0x00022e00ff1f7b82 */ /* 0x000e620000000800 */
[----:B------:R-:W-:Y:S05]  /*61d0*/  @!P0 BRA `(.L_x_93) ;  /* 0x0000000000288947 */ /* 0x000fea0003800000 */
[----:B----4-:R-:W4:Y:S02]  /*61e0*/  LDC R0, c[0x0][0x8f4] ;  /* 0x00023d00ff007b82 */ /* 0x010f240000000800 */
[----:B----4-:R-:W-:-:S05]  /*61f0*/  IADD3 R3, P0, R13, R0, RZ ;  /* 0x000000000d037210 */ /* 0x010fca0007f1e0ff */
[----:B------:R-:W-:-:S04]  /*6200*/  IMAD.X R11, RZ, RZ, R5, P0 ;  /* 0x000000ffff0b7224 */ /* 0x000fc800000e0605 */
[----:B------:R-:W-:-:S04]  /*6210*/  IMAD.WIDE.U32 R4, R11, R14, RZ ;  /* 0x0000000e0b047225 */ /* 0x000fc800078e00ff */
[----:B------:R-:W-:-:S04]  /*6220*/  IMAD.WIDE.U32 R6, P0, R3, R15, R4 ;  /* 0x0000000f03067225 */ /* 0x000fc80007800004 */
[----:B------:R-:W-:Y:S01]  /*6230*/  IMAD.WIDE.U32 R4, R3, R14, RZ ;  /* 0x0000000e03047225 */ /* 0x000fe200078e00ff */
[----:B------:R-:W-:-:S03]  /*6240*/  MOV R8, R7 ;  /* 0x0000000700087202 */ /* 0x000fc60000000f00 */
[----:B------:R-:W-:Y:S01]  /*6250*/  IMAD.X R9, RZ, RZ, RZ, P0 ;  /* 0x000000ffff097224 */ /* 0x000fe200000e06ff */
[----:B------:R-:W-:-:S05]  /*6260*/  IADD3 RZ, P0, R5, R6, RZ ;  /* 0x0000000605ff7210 */ /* 0x000fca0007f1e0ff */
[----:B------:R-:W-:-:S08]  /*6270*/  IMAD.WIDE.U32.X R4, R11, R15, R8, P0 ;  /* 0x0000000f0b047225 */ /* 0x000fd000000e0408 */
.L_x_93:
[----:B------:R-:W-:Y:S01]  /*6280*/  ISETP.NE.AND P0, PT, R2, 0x1, PT ;  /* 0x000000010200780c */ /* 0x000fe20003f05270 */
[----:B------:R-:W-:Y:S01]  /*6290*/  IMAD.MOV R20, RZ, RZ, -R20 ;  /* 0x000000ffff147224 */ /* 0x000fe200078e0a14 */
[----:B--2-4-:R-:W-:Y:S01]  /*62a0*/  SHF.R.U64 R0, R4, R27, R5 ;  /* 0x0000001b04007219 */ /* 0x014fe20000001205 */
[----:B-1----:R-:W-:Y:S01]  /*62b0*/  VIADD R5, R24, 0xffffffff ;  /* 0xffffffff18057836 */ /* 0x002fe20000000000 */
[----:B------:R-:W-:Y:S02]  /*62c0*/  LOP3.LUT R3, R10, R25, RZ, 0xc0, !PT ;  /* 0x000000190a037212 */ /* 0x000fe400078ec0ff */
[----:B------:R-:W-:Y:S01]  /*62d0*/  R2UR UR47, R32 ;  /* 0x00000000202f72ca */ /* 0x000fe200000e0000 */
[----:B------:R-:W-:Y:S01]  /*62e0*/  IMAD.MOV R4, RZ, RZ, -R0 ;  /* 0x000000ffff047224 */ /* 0x000fe200078e0a00 */
[----:B------:R-:W-:Y:S01]  /*62f0*/  LOP3.LUT R5, R12, R5, RZ, 0xc0, !PT ;  /* 0x000000050c057212 */ /* 0x000fe200078ec0ff */
[----:B------:R-:W-:Y:S02]  /*6300*/  IMAD R3, R30, R0, R3 ;  /* 0x000000001e037224 */ /* 0x000fe400078e0203 */
[----:B---3--:R-:W-:-:S02]  /*6310*/  IMAD R0, R4, R29, R13 ;  /* 0x0000001d04007224 */ /* 0x008fc400078e020d */
[----:B------:R-:W-:Y:S02]  /*6320*/  @P0 IMAD R28, R21, R20, R26 ;  /* 0x00000014151c0224 */ /* 0x000fe400078e021a */
[----:B------:R-:W-:Y:S02]  /*6330*/  IMAD R0, R0, R24, R5 ;  /* 0x0000001800007224 */ /* 0x000fe400078e0205 */
[----:B------:R-:W-:Y:S02]  /*6340*/  IMAD R3, R3, R31, R28 ;  /* 0x0000001f03037224 */ /* 0x000fe400078e021c */
[----:B------:R-:W-:-:S03]  /*6350*/  IMAD.MOV.U32 R4, RZ, RZ, 0x1 ;  /* 0x00000001ff047424 */ /* 0x000fc600078e00ff */
[----:B------:R-:W-:Y:S02]  /*6360*/  SEL R8, R0, R3, !P0 ;  /* 0x0000000300087207 */ /* 0x000fe40004000000 */
[----:B------:R-:W-:Y:S02]  /*6370*/  SEL R3, R3, R0, !P0 ;  /* 0x0000000003037207 */ /* 0x000fe40004000000 */
[----:B------:R-:W-:-:S07]  /*6380*/  PRMT R0, R4, 0x7610, R0 ;  /* 0x0000761004007816 */ /* 0x000fce0000000000 */
.L_x_91:
[----:B------:R-:W-:Y:S01]  /*6390*/  LOP3.LUT P0, RZ, R0, 0xff, RZ, 0xc0, !PT ;  /* 0x000000ff00ff7812 */ /* 0x000fe2000780c0ff */
[----:B------:R-:W-:-:S04]  /*63a0*/  UIMAD.WIDE.U32 UR4, UR51, -0x55555555, URZ ;  /* 0xaaaaaaab330478a5 */ /* 0x000fc8000f8e003f */
[----:B------:R-:W-:-:S04]  /*63b0*/  USHF.R.U32.HI UR4, URZ, 0x3, UR5 ;  /* 0x000000033f047899 */ /* 0x000fc80008011605 */
[----:B------:R-:W-:-:S04]  /*63c0*/  UIMAD UR4, UR4, -0xc, UR51 ;  /* 0xfffffff4040478a4 */ /* 0x000fc8000f8e0233 */
[----:B------:R-:W-:Y:S08]  /*63d0*/  @P0 BRA `(.L_x_94) ;  /* 0xffffffb000400947 */ /* 0x000ff0000383ffff */
[----:B------:R-:W-:-:S04]  /*63e0*/  DEPBAR.LE SB0, 0x0 ;  /* 0x000080000000791a */ /* 0x000fc80000000000 */
[----:B------:R-:W-:Y:S05]  /*63f0*/  EXIT ;  /* 0x000000000000794d */ /* 0x000fea0003800000 */
.L_x_9:
[----:B------:R-:W-:Y:S01]  /*6400*/  ULDC.64 UR4, c[0x0][0x8f8] ;  /* 0x00023e0000047ab9 */ /* 0x000fe20000000a00 */
[----:B------:R-:W-:Y:S01]  /*6410*/  PRMT R12, RZ, 0x7610, R12 ;  /* 0x00007610ff0c7816 */ /* 0x000fe2000000000c */
[----:B------:R-:W-:Y:S01]  /*6420*/  IMAD.MOV.U32 R4, RZ, RZ, -0x1 ;  /* 0xffffffffff047424 */ /* 0x000fe200078e00ff */
[----:B------:R-:W-:Y:S01]  /*6430*/  ISETP.GE.U32.AND P1, PT, R16, UR4, PT ;  /* 0x0000000410007c0c */ /* 0x000fe2000bf26070 */
[----:B------:R-:W-:Y:S01]  /*6440*/  IMAD.MOV.U32 R6, RZ, RZ, -0x1 ;  /* 0xffffffffff067424 */ /* 0x000fe200078e00ff */
[----:B------:R-:W-:Y:S02]  /*6450*/  MOV R5, 0xffffffff ;  /* 0xffffffff00057802 */ /* 0x000fe40000000f00 */
[----:B------:R-:W-:-:S13]  /*6460*/  ISETP.GE.U32.AND.EX P1, PT, R17, UR5, PT, P1 ;  /* 0x0000000511007c0c */ /* 0x000fda000bf26110 */
[----:B------:R-:W-:Y:S05]  /*6470*/  @P1 BRA `(.L_x_95) ;  /* 0x00000004005c1947 */ /* 0x000fea0003800000 */
[----:B------:R-:W1:Y:S01]  /*6480*/  LDC.64 R20, c[0x0][0x8d0] ;  /* 0x00023400ff147b82 */ /* 0x000e620000000a00 */
[----:B------:R-:W-:Y:S02]  /*6490*/  IMAD.MOV.U32 R14, RZ, RZ, R16 ;  /* 0x000000ffff0e7224 */ /* 0x000fe400078e0010 */
[----:B------:R-:W-:-:S05]  /*64a0*/  IMAD.MOV.U32 R15, RZ, RZ, R17 ;  /* 0x000000ffff0f7224 */ /* 0x000fca00078e0011 */
[----:B------:R-:W2:Y:S08]  /*64b0*/  LDC R6, c[0x0][0x8d8] ;  /* 0x00023600ff067b82 */ /* 0x000eb00000000800 */
[----:B------:R-:W3:Y:S01]  /*64c0*/  LDC.64 R24, c[0x0][0x8c8] ;  /* 0x00023200ff187b82 */ /* 0x000ee20000000a00 */
[----:B-1----:R-:W-:-:S04]  /*64d0*/  ISETP.NE.U32.AND P1, PT, R20, RZ, PT ;  /* 0x000000ff1400720c */ /* 0x002fc80003f25070 */
[----:B------:R-:W-:-:S13]  /*64e0*/  ISETP.NE.AND.EX P1, PT, R21, RZ, PT, P1 ;  /* 0x000000ff1500720c */ /* 0x000fda0003f25310 */
[----:B--23--:R-:W-:Y:S05]  /*64f0*/  @!P1 BRA `(.L_x_96) ;  /* 0x0000000000289947 */ /* 0x00cfea0003800000 */
[----:B------:R-:W1:Y:S02]  /*6500*/  LDC R5, c[0x0][0x8dc] ;  /* 0x00023700ff057b82 */ /* 0x000e640000000800 */
[----:B-1----:R-:W-:-:S04]  /*6510*/  IADD3 R15, P1, R16, R5, RZ ;  /* 0x00000005100f7210 */ /* 0x002fc80007f3e0ff */
[----:B------:R-:W-:-:S05]  /*6520*/  IADD3.X R23, RZ, R17, RZ, P1, !PT ;  /* 0x00000011ff177210 */ /* 0x000fca0000ffe4ff */
[----:B------:R-:W-:-:S04]  /*6530*/  IMAD.WIDE.U32 R4, R23, R20, RZ ;  /* 0x0000001417047225 */ /* 0x000fc800078e00ff */
[----:B------:R-:W-:-:S04]  /*6540*/  IMAD.WIDE.U32 R12, P1, R15, R21, R4 ;  /* 0x000000150f0c7225 */ /* 0x000fc80007820004 */
[----:B------:R-:W-:-:S04]  /*6550*/  IMAD.WIDE.U32 R4, R15, R20, RZ ;  /* 0x000000140f047225 */ /* 0x000fc800078e00ff */
[----:B------:R-:W-:Y:S01]  /*6560*/  IMAD.X R15, RZ, RZ, RZ, P1 ;  /* 0x000000ffff0f7224 */ /* 0x000fe200008e06ff */
[----:B------:R-:W-:Y:S01]  /*6570*/  IADD3 RZ, P1, R5, R12, RZ ;  /* 0x0000000c05ff7210 */ /* 0x000fe20007f3e0ff */
[----:B------:R-:W-:-:S04]  /*6580*/  IMAD.MOV.U32 R14, RZ, RZ, R13 ;  /* 0x000000ffff0e7224 */ /* 0x000fc800078e000d */
[----:B------:R-:W-:-:S08]  /*6590*/  IMAD.WIDE.U32.X R14, R23, R21, R14, P1 ;  /* 0x00000015170e7225 */ /* 0x000fd000008e040e */
.L_x_96:
[--C-:B------:R-:W-:Y:S01]  /*65a0*/  SHF.R.U64 R14, R14, R6, R15.reuse ;  /* 0x000000060e0e7219 */ /* 0x100fe2000000120f */
[----:B------:R-:W1:Y:S01]  /*65b0*/  LDC R12, c[0x0][0x8c0] ;  /* 0x00023000ff0c7b82 */ /* 0x000e620000000800 */
[----:B------:R-:W-:Y:S01]  /*65c0*/  I2FP.F32.U32 R5, R10 ;  /* 0x0000000a00057245 */ /* 0x000fe20000201000 */
[----:B------:R-:W-:Y:S01]  /*65d0*/  ULDC UR4, c[0x0][0x150] ;  /* 0x0000540000047ab9 */ /* 0x000fe20000000800 */
[----:B------:R-:W-:Y:S02]  /*65e0*/  SHF.R.U32.HI R4, RZ, R6, R15 ;  /* 0x00000006ff047219 */ /* 0x000fe4000001160f */
[----:B------:R-:W-:Y:S01]  /*65f0*/  IADD3 R11, P1, RZ, -R14, RZ ;  /* 0x8000000eff0b7210 */ /* 0x000fe20007f3e0ff */
[----:B------:R-:W-:Y:S01]  /*6600*/  FMUL R15, R5, UR4 ;  /* 0x00000004050f7c20 */ /* 0x000fe20008400000 */
[----:B------:R-:W-:Y:S01]  /*6610*/  ULDC UR4, c[0x0][0x154] ;  /* 0x0000550000047ab9 */ /* 0x000fe20000000800 */
[----:B------:R-:W2:Y:S02]  /*6620*/  LDC.64 R28, c[0x0][0x8e8] ;  /* 0x00023a00ff1c7b82 */ /* 0x000ea40000000a00 */
[----:B------:R-:W-:-:S02]  /*6630*/  IMAD.X R13, RZ, RZ, ~R4, P1 ;  /* 0x000000ffff0d7224 */ /* 0x000fc400008e0e04 */
[----:B------:R-:W3:Y:S01]  /*6640*/  F2I.U32.TRUNC.NTZ R15, R15 ;  /* 0x0000000f000f7305 */ /* 0x000ee2000020f000 */
[----:B------:R-:W-:-:S03]  /*6650*/  IMAD.WIDE.U32 R4, R11, R24, R16 ;  /* 0x000000180b047225 */ /* 0x000fc600078e0010 */
[----:B------:R-:W4:Y:S01]  /*6660*/  LDC R21, c[0x0][0x144] ;  /* 0x00005100ff157b82 */ /* 0x000f220000000800 */
[----:B------:R-:W-:-:S04]  /*6670*/  IMAD R6, R13, R24, RZ ;  /* 0x000000180d067224 */ /* 0x000fc800078e02ff */
[----:B------:R-:W-:-:S03]  /*6680*/  IMAD R11, R11, R25, R6 ;  /* 0x000000190b0b7224 */ /* 0x000fc600078e0206 */
[----:B------:R-:W5:Y:S01]  /*6690*/  LDC R20, c[0x0][0x8b0] ;  /* 0x00022c00ff147b82 */ /* 0x000f620000000800 */
[----:B------:R-:W-:Y:S01]  /*66a0*/  IMAD.IADD R5, R5, 0x1, R11 ;  /* 0x0000000105057824 */ /* 0x000fe200078e020b */
[----:B------:R-:W-:-:S04]  /*66b0*/  I2FP.F32.U32 R11, R7 ;  /* 0x00000007000b7245 */ /* 0x000fc80000201000 */
[-CC-:B-1----:R-:W-:Y:S01]  /*66c0*/  SHF.R.U64 R6, R4, R12.reuse, R5.reuse ;  /* 0x0000000c04067219 */ /* 0x182fe20000001205 */
[----:B------:R-:W-:Y:S01]  /*66d0*/  FMUL R11, R11, UR4 ;  /* 0x000000040b0b7c20 */ /* 0x000fe20008400000 */
[----:B------:R-:W1:Y:S01]  /*66e0*/  LDC R13, c[0x0][0x900] ;  /* 0x00024000ff0d7b82 */ /* 0x000e620000000800 */
[----:B---3--:R-:W-:Y:S02]  /*66f0*/  IADD3 R4, -R15, RZ, RZ ;  /* 0x000000ff0f047210 */ /* 0x008fe40007ffe1ff */
[----:B--2---:R-:W-:Y:S02]  /*6700*/  ISETP.NE.U32.AND P1, PT, R28, RZ, PT ;  /* 0x000000ff1c00720c */ /* 0x004fe40003f25070 */
[----:B------:R-:W-:Y:S01]  /*6710*/  SHF.R.U32.HI R5, RZ, R12, R5 ;  /* 0x0000000cff057219 */ /* 0x000fe20000011605 */
[----:B------:R-:W-:Y:S01]  /*6720*/  IMAD.MOV.U32 R12, RZ, RZ, -0x1 ;  /* 0xffffffffff0c7424 */ /* 0x000fe200078e00ff */
[----:B------:R-:W-:Y:S01]  /*6730*/  ISETP.NE.AND.EX P1, PT, R29, RZ, PT, P1 ;  /* 0x000000ff1d00720c */ /* 0x000fe20003f25310 */
[----:B------:R-:W2:Y:S01]  /*6740*/  LDC R22, c[0x0][0x148] ;  /* 0x00005200ff167b82 */ /* 0x000ea20000000800 */
[----:B----4-:R-:W-:-:S02]  /*6750*/  IMAD R26, R21, R4, R10 ;  /* 0x00000004151a7224 */ /* 0x010fc400078e020a */
[----:B------:R-:W-:-:S05]  /*6760*/  IMAD.MOV.U32 R10, RZ, RZ, 0x1 ;  /* 0x00000001ff0a7424 */ /* 0x000fca00078e00ff */
[----:B------:R-:W3:Y:S01]  /*6770*/  LDC R24, c[0x0][0x8a8] ;  /* 0x00022a00ff187b82 */ /* 0x000ee20000000800 */
[-CC-:B-----5:R-:W-:Y:S02]  /*6780*/  SHF.R.U64 R21, R6, R20.reuse, R5.reuse ;  /* 0x0000001406157219 */ /* 0x1a0fe40000001205 */
[----:B------:R-:W-:Y:S02]  /*6790*/  SHF.R.U32.HI R4, RZ, R20, R5 ;  /* 0x00000014ff047219 */ /* 0x000fe40000011605 */
[----:B------:R4:W1:Y:S03]  /*67a0*/  F2I.U32.TRUNC.NTZ R20, R11 ;  /* 0x0000000b00147305 */ /* 0x000866000020f000 */
[----:B------:R-:W2:Y:S01]  /*67b0*/  LDC R25, c[0x0][0x8f0] ;  /* 0x00023c00ff197b82 */ /* 0x000ea20000000800 */
[-C--:B-1----:R-:W-:Y:S02]  /*67c0*/  SHF.R.U64 R23, R21, R13.reuse, R4 ;  /* 0x0000000d15177219 */ /* 0x082fe40000001204 */
[----:B------:R-:W-:-:S02]  /*67d0*/  SHF.L.U32 R12, R12, R13, RZ ;  /* 0x0000000d0c0c7219 */ /* 0x000fc400000006ff */
[-C--:B------:R-:W-:Y:S01]  /*67e0*/  SHF.R.U32.HI R5, RZ, R13.reuse, R4 ;  /* 0x0000000dff057219 */ /* 0x080fe20000011604 */
[----:B------:R-:W-:Y:S01]  /*67f0*/  IMAD.MOV.U32 R4, RZ, RZ, R23 ;  /* 0x000000ffff047224 */ /* 0x000fe200078e0017 */
[----:B------:R-:W-:Y:S01]  /*6800*/  SHF.L.U32 R30, R10, R13, RZ ;  /* 0x0000000d0a1e7219 */ /* 0x000fe200000006ff */
[----:B------:R-:W1:Y:S01]  /*6810*/  LDC R27, c[0x0][0x8e0] ;  /* 0x00023800ff1b7b82 */ /* 0x000e620000000800 */
[----:B------:R-:W-:-:S07]  /*6820*/  LOP3.LUT R32, RZ, R12, RZ, 0x33, !PT ;  /* 0x0000000cff207212 */ /* 0x000fce00078e33ff */
[----:B------:R-:W1:Y:S01]  /*6830*/  LDC R31, c[0x0][0x8b8] ;  /* 0x00022e00ff1f7b82 */ /* 0x000e620000000800 */
[----:B----4-:R-:W-:Y:S05]  /*6840*/  @!P1 BRA `(.L_x_97) ;  /* 0x0000000000289947 */ /* 0x010fea0003800000 */
[----:B------:R-:W4:Y:S02]  /*6850*/  LDC R4, c[0x0][0x8f4] ;  /* 0x00023d00ff047b82 */ /* 0x000f240000000800 */
[----:B----4-:R-:W-:-:S05]  /*6860*/  IADD3 R13, P1, R23, R4, RZ ;  /* 0x00000004170d7210 */ /* 0x010fca0007f3e0ff */
        /* <DEDUP_REMOVED lines=8> */
.L_x_97:
[----:B------:R-:W-:Y:S01]  /*68f0*/  ISETP.NE.AND P1, PT, R2, 0x1, PT ;  /* 0x000000010200780c */ /* 0x000fe20003f25270 */
[----:B------:R-:W-:Y:S01]  /*6900*/  IMAD.MOV R20, RZ, RZ, -R20 ;  /* 0x000000ffff147224 */ /* 0x000fe200078e0a14 */
[----:B--2---:R-:W-:Y:S01]  /*6910*/  SHF.R.U64 R5, R4, R25, R5 ;  /* 0x0000001904057219 */ /* 0x004fe20000001205 */
[----:B---3--:R-:W-:Y:S01]  /*6920*/  VIADD R11, R24, 0xffffffff ;  /* 0xffffffff180b7836 */ /* 0x008fe20000000000 */
[----:B------:R-:W-:Y:S02]  /*6930*/  LOP3.LUT R4, R21, R32, RZ, 0xc0, !PT ;  /* 0x0000002015047212 */ /* 0x000fe400078ec0ff */
[----:B------:R-:W-:Y:S01]  /*6940*/  MOV R12, 0x1 ;  /* 0x00000001000c7802 */ /* 0x000fe20000000f00 */
[----:B------:R-:W-:Y:S02]  /*6950*/  IMAD.MOV R10, RZ, RZ, -R5 ;  /* 0x000000ffff0a7224 */ /* 0x000fe400078e0a05 */
[----:B------:R-:W-:Y:S02]  /*6960*/  IMAD R5, R30, R5, R4 ;  /* 0x000000051e057224 */ /* 0x000fe400078e0204 */
[----:B-1----:R-:W-:-:S02]  /*6970*/  IMAD R4, R10, R27, R23 ;  /* 0x0000001b0a047224 */ /* 0x002fc400078e0217 */
[----:B------:R-:W-:Y:S01]  /*6980*/  @P1 IMAD R26, R22, R20, R7 ;  /* 0x00000014161a1224 */ /* 0x000fe200078e0207 */
[----:B------:R-:W-:-:S03]  /*6990*/  LOP3.LUT R7, R6, R11, RZ, 0xc0, !PT ;  /* 0x0000000b06077212 */ /* 0x000fc600078ec0ff */
[----:B------:R-:W-:Y:S02]  /*69a0*/  IMAD R5, R5, R31, R26 ;  /* 0x0000001f05057224 */ /* 0x000fe400078e021a */
[----:B------:R-:W-:-:S05]  /*69b0*/  IMAD R6, R4, R24, R7 ;  /* 0x0000001804067224 */ /* 0x000fca00078e0207 */
[----:B------:R-:W-:Y:S02]  /*69c0*/  SEL R4, R6, R5, !P1 ;  /* 0x0000000506047207 */ /* 0x000fe40004800000 */
[----:B------:R-:W-:Y:S01]  /*69d0*/  SEL R5, R5, R6, !P1 ;  /* 0x0000000605057207 */ /* 0x000fe20004800000 */
[----:B------:R-:W-:-:S07]  /*69e0*/  IMAD.MOV.U32 R6, RZ, RZ, R14 ;  /* 0x000000ffff067224 */ /* 0x000fce00078e000e */
.L_x_95:
[----:B------:R-:W-:-:S08]  /*69f0*/  NOP ;  /* 0x0000000000007918 */ /* 0x000fd00000000000 */
[----:B------:R-:W1:-:S00]  /*6a00*/  USETMAXREG.DEALLOC.CTAPOOL 0x28 ;  /* 0x00000028000079c8 */ /* 0x000e4000080e0500 */
[----:B-1----:R-:W-:-:S13]  /*6a10*/  ISETP.NE.AND P1, PT, R3, 0x1, PT ;  /* 0x000000010300780c */ /* 0x002fda0003f25270 */
[----:B------:R-:W-:Y:S05]  /*6a20*/  @!P1 EXIT ;  /* 0x000000000000994d */ /* 0x000fea0003800000 */
[----:B------:R-:W-:Y:S05]  /*6a30*/  @!P4 BRA `(.L_x_98) ;  /* 0x0000001000b4c947 */ /* 0x000fea0003800000 */
[----:B------:R-:W-:-:S13]  /*6a40*/  ISETP.NE.OR P0, PT, R3, 0x2, P0 ;  /* 0x000000020300780c */ /* 0x000fda0000705670 */
[----:B------:R-:W-:Y:S05]  /*6a50*/  @P0 EXIT ;  /* 0x000000000000094d */ /* 0x000fea0003800000 */
[----:B------:R-:W-:-:S13]  /*6a60*/  LOP3.LUT P1, RZ, R12, 0xff, RZ, 0xc0, !PT ;  /* 0x000000ff0cff7812 */ /* 0x000fda000782c0ff */
[----:B------:R-:W-:Y:S05]  /*6a70*/  @!P1 BRA `(.L_x_99) ;  /* 0x0000000000189947 */ /* 0x000fea0003800000 */
[----:B------:R-:W-:Y:S01]  /*6a80*/  UMOV UR4, 0x400 ;  /* 0x0000040000047882 */ /* 0x000fe20000000000 */
[----:B------:R-:W-:Y:S01]  /*6a90*/  IMAD.MOV.U32 R3, RZ, RZ, RZ ;  /* 0x000000ffff037224 */ /* 0x000fe200078e00ff */
[----:B------:R-:W-:-:S04]  /*6aa0*/  ULEA UR4, UR36, UR4, 0x18 ;  /* 0x0000000424047291 */ /* 0x000fc8000f8ec03f */
[----:B------:R-:W-:-:S05]  /*6ab0*/  SHF.L.U32 R3, R3, 0x1f, RZ ;  /* 0x0000001f03037819 */ /* 0x000fca00000006ff */
[----:B------:R-:W1:Y:S02]  /*6ac0*/  SYNCS.PHASECHK.TRANS64.TRYWAIT P0, [UR4+0x108], R3 ;  /* 0x00010803ff0075a7 */ /* 0x000e640008000144 */
[----:B-1----:R-:W-:Y:S05]  /*6ad0*/  @!P0 BRA `(.L_x_100) ;  /* 0x00000028000c8947 */ /* 0x002fea0003800000 */
.L_x_99:
[----:B-1----:R-:W-:Y:S01]  /*6ae0*/  PRMT R3, RZ, 0x7610, R3 ;  /* 0x00007610ff037816 */ /* 0x002fe20000000003 */
[----:B------:R-:W-:Y:S06]  /*6af0*/  @P3 BRA `(.L_x_101) ;  /* 0x0000000000243947 */ /* 0x000fec0003800000 */
[----:B------:R-:W-:Y:S02]  /*6b00*/  ULDC.64 UR4, c[0x0][0x588] ;  /* 0x0001620000047ab9 */ /* 0x000fe40000000a00 */
[----:B------:R-:W-:-:S04]  /*6b10*/  ISETP.NE.U32.AND P0, PT, RZ, UR4, PT ;  /* 0x00000004ff007c0c */ /* 0x000fc8000bf05070 */
[----:B------:R-:W-:-:S13]  /*6b20*/  ISETP.NE.AND.EX P0, PT, RZ, UR5, PT, P0 ;  /* 0x00000005ff007c0c */ /* 0x000fda000bf05300 */
[----:B------:R-:W-:Y:S05]  /*6b30*/  @!P0 BRA `(.L_x_102) ;  /* 0x00000000000c8947 */ /* 0x000fea0003800000 */
[----:B------:R1:W5:Y:S01]  /*6b40*/  LDG.E R8, desc[UR40][R8.64] ;  /* 0x0000002808087981 */ /* 0x000362000c1e1900 */
[----:B------:R-:W-:Y:S01]  /*6b50*/  IMAD.MOV.U32 R3, RZ, RZ, 0x1 ;  /* 0x00000001ff037424 */ /* 0x000fe200078e00ff */
[----:B------:R-:W-:Y:S06]  /*6b60*/  BRA `(.L_x_101) ;  /* 0x0000000000087947 */ /* 0x000fec0003800000 */
.L_x_102:
[----:B------:R-:W2:Y:S01]  /*6b70*/  LDC R8, c[0x0][0x580] ;  /* 0x00016000ff087b82 */ /* 0x000ea20000000800 */
[----:B------:R-:W-:-:S07]  /*6b80*/  IMAD.MOV.U32 R3, RZ, RZ, 0x1 ;  /* 0x00000001ff037424 */ /* 0x000fce00078e00ff */
.L_x_101:
[----:B-1----:R-:W-:Y:S01]  /*6b90*/  MOV R9, 0x1 ;  /* 0x0000000100097802 */ /* 0x002fe20000000f00 */
[----:B------:R-:W-:Y:S06]  /*6ba0*/  @!P1 BRA `(.L_x_103) ;  /* 0x0000000c00e09947 */ /* 0x000fec0003800000 */
[----:B------:R-:W1:Y:S01]  /*6bb0*/  LDC R10, c[0x0][0x900] ;  /* 0x00024000ff0a7b82 */ /* 0x000e620000000800 */
[----:B------:R-:W-:Y:S01]  /*6bc0*/  IMAD.MOV.U32 R7, RZ, RZ, -0x1 ;  /* 0xffffffffff077424 */ /* 0x000fe200078e00ff */
[----:B------:R-:W-:Y:S01]  /*6bd0*/  LOP3.LUT R11, R0, 0x2, RZ, 0xfc, !PT ;  /* 0x00000002000b7812 */ /* 0x000fe200078efcff */
[----:B------:R-:W-:Y:S01]  /*6be0*/  IMAD.MOV.U32 R9, RZ, RZ, 0x1 ;  /* 0x00000001ff097424 */ /* 0x000fe200078e00ff */
[----:B------:R-:W-:Y:S01]  /*6bf0*/  ULDC.64 UR6, c[0x0][0x198] ;  /* 0x0000660000067ab9 */ /* 0x000fe20000000a00 */
[----:B------:R-:W-:Y:S01]  /*6c00*/  ULDC.64 UR14, c[0x0][0x588] ;  /* 0x00016200000e7ab9 */ /* 0x000fe20000000a00 */
[----:B------:R-:W-:Y:S01]  /*6c10*/  ULDC.64 UR22, c[0x0][0x8f8] ;  /* 0x00023e0000167ab9 */ /* 0x000fe20000000a00 */
[----:B------:R-:W-:Y:S01]  /*6c20*/  ULDC.64 UR24, c[0x0][0x590] ;  /* 0x0001640000187ab9 */ /* 0x000fe20000000a00 */
[----:B------:R-:W3:Y:S01]  /*6c30*/  LDC R12, c[0x0][0x8a8] ;  /* 0x00022a00ff0c7b82 */ /* 0x000ee20000000800 */
[-C--:B-1----:R-:W-:Y:S02]  /*6c40*/  SHF.L.U32 R7, R7, R10.reuse, RZ ;  /* 0x0000000a07077219 */ /* 0x082fe400000006ff */
[----:B------:R-:W-:Y:S01]  /*6c50*/  SHF.L.U32 R10, R9, R10, RZ ;  /* 0x0000000a090a7219 */ /* 0x000fe200000006ff */
[----:B------:R-:W-:Y:S01]  /*6c60*/  IMAD.MOV.U32 R9, RZ, RZ, 0x1 ;  /* 0x00000001ff097424 */ /* 0x000fe200078e00ff */
[----:B------:R-:W-:Y:S01]  /*6c70*/  LOP3.LUT R13, RZ, R7, RZ, 0x33, !PT ;  /* 0x00000007ff0d7212 */ /* 0x000fe200078e33ff */
[----:B---3--:R-:W-:-:S07]  /*6c80*/  VIADD R12, R12, 0xffffffff ;  /* 0xffffffff0c0c7836 */ /* 0x008fce0000000000 */
.L_x_135:
[----:B------:R-:W-:Y:S02]  /*6c90*/  ISETP.NE.U32.AND P0, PT, RZ, UR24, PT ;  /* 0x00000018ff007c0c */ /* 0x000fe4000bf05070 */
[----:B------:R-:W-:Y:S02]  /*6ca0*/  R2UR UR11, R5 ;  /* 0x00000000050b72ca */ /* 0x000fe400000e0000 */
[----:B------:R-:W-:Y:S02]  /*6cb0*/  R2UR UR10, R4 ;  /* 0x00000000040a72ca */ /* 0x000fe400000e0000 */
[----:B------:R-:W-:-:S09]  /*6cc0*/  ISETP.NE.AND.EX P0, PT, RZ, UR25, PT, P0 ;  /* 0x00000019ff007c0c */ /* 0x000fd2000bf05300 */
[----:B------:R-:W-:Y:S02]  /*6cd0*/  USHF.L.U32 UR11, UR11, 0x7, URZ ;  /* 0x000000070b0b7899 */ /* 0x000fe4000800063f */
[----:B------:R-:W-:Y:S02]  /*6ce0*/  USHF.L.U32 UR10, UR10, 0x7, URZ ;  /* 0x000000070a0a7899 */ /* 0x000fe4000800063f */
[----:B------:R-:W-:Y:S10]  /*6cf0*/  @!P0 BRA `(.L_x_104) ;  /* 0x00000000002c8947 */ /* 0x000ff40003800000 */
[----:B------:R-:W-:-:S04]  /*6d00*/  ISETP.NE.U32.AND P1, PT, RZ, UR14, PT ;  /* 0x0000000eff007c0c */ /* 0x000fc8000bf25070 */
[----:B------:R-:W-:-:S13]  /*6d10*/  ISETP.NE.AND.EX P1, PT, RZ, UR15, PT, P1 ;  /* 0x0000000fff007c0c */ /* 0x000fda000bf25310 */
[----:B------:R-:W-:Y:S05]  /*6d20*/  @!P1 BRA `(.L_x_105) ;  /* 0x0000000000189947 */ /* 0x000fea0003800000 */
[----:B------:R-:W1:Y:S01]  /*6d30*/  LDC.64 R4, c[0x0][0x588] ;  /* 0x00016200ff047b82 */ /* 0x000e620000000a00 */
[----:B------:R-:W-:-:S04]  /*6d40*/  IMAD R3, R6, UR24, RZ ;  /* 0x0000001806037c24 */ /* 0x000fc8000f8e02ff */
[----:B-1----:R-:W-:-:S05]  /*6d50*/  IMAD.WIDE R4, R3, 0x4, R4 ;  /* 0x0000000403047825 */ /* 0x002fca00078e0204 */
[----:B--2--5:R1:W5:Y:S01]  /*6d60*/  LDG.E R8, desc[UR40][R4.64] ;  /* 0x0000002804087981 */ /* 0x024362000c1e1900 */
[----:B------:R-:W-:Y:S01]  /*6d70*/  MOV R3, 0x1 ;  /* 0x0000000100037802 */ /* 0x000fe20000000f00 */
[----:B------:R-:W-:Y:S06]  /*6d80*/  BRA `(.L_x_104) ;  /* 0x0000000000087947 */ /* 0x000fec0003800000 */
.L_x_105:
[----:B--2--5:R-:W3:Y:S01]  /*6d90*/  LDC R8, c[0x0][0x580] ;  /* 0x00016000ff087b82 */ /* 0x024ee20000000800 */
[----:B------:R-:W-:-:S07]  /*6da0*/  IMAD.MOV.U32 R3, RZ, RZ, 0x1 ;  /* 0x00000001ff037424 */ /* 0x000fce00078e00ff */
.L_x_104:
[----:B------:R-:W-:Y:S05]  /*6db0*/  @!P0 BRA `(.L_x_106) ;  /* 0x00000000001c8947 */ /* 0x000fea0003800000 */
[----:B------:R-:W-:-:S13]  /*6dc0*/  LOP3.LUT P2, RZ, R3, 0xff, RZ, 0xc0, !PT ;  /* 0x000000ff03ff7812 */ /* 0x000fda000784c0ff */
[----:B-1----:R-:W1:Y:S02]  /*6dd0*/  @!P2 LDC.64 R4, c[0x0][0x588] ;  /* 0x00016200ff04ab82 */ /* 0x002e640000000a00 */
[----:B-1----:R-:W-:-:S04]  /*6de0*/  @!P2 ISETP.NE.U32.AND P0, PT, R4, RZ, PT ;  /* 0x000000ff0400a20c */ /* 0x002fc80003f05070 */
[----:B------:R-:W-:Y:S02]  /*6df0*/  @!P2 ISETP.NE.AND.EX P1, PT, R5, RZ, PT, P0 ;  /* 0x000000ff0500a20c */ /* 0x000fe40003f25300 */
[----:B--23-5:R-:W-:Y:S02]  /*6e00*/  @P2 FSETP.EQ.AND P0, PT, R8, RZ, PT ;  /* 0x000000ff0800220b */ /* 0x02cfe40003f02000 */
[----:B------:R-:W-:Y:S01]  /*6e10*/  @!P2 PLOP3.LUT P0, PT, P1, PT, PT, 0x8, 0x0 ;  /* 0x000000000000a81c */ /* 0x000fe20000f0e170 */
[----:B------:R-:W-:-:S12]  /*6e20*/  BRA `(.L_x_107) ;  /* 0x0000000000047947 */ /* 0x000fd80003800000 */
.L_x_106:
[----:B--23-5:R-:W-:-:S13]  /*6e30*/  FSETP.EQ.AND P0, PT, R8, RZ, PT ;  /* 0x000000ff0800720b */ /* 0x02cfda0003f02000 */
.L_x_107:
[----:B------:R-:W-:Y:S02]  /*6e40*/  ISETP.NE.AND P2, PT, R11, 0x3, PT ;  /* 0x000000030b00780c */ /* 0x000fe40003f45270 */
[----:B------:R-:W-:-:S04]  /*6e50*/  ELECT P1, URZ, PT ;  /* 0x00000000003f782f */ /* 0x000fc80003820000 */
[----:B------:R-:W-:-:S07]  /*6e60*/  PLOP3.LUT P0, PT, P1, P0, PT, 0x20, 0x0 ;  /* 0x000000000000781c */ /* 0x000fce0000f00470 */
[----:B------:R-:W-:Y:S06]  /*6e70*/  @!P2 BRA `(.L_x_108) ;  /* 0x000000000004a947 */ /* 0x000fec0003800000 */
[----:B------:R-:W-:Y:S01]  /*6e80*/  BPT.TRAP 0x1 ;  /* 0x000000040000795c */ /* 0x000fe20000300000 */
.L_x_108:
[----:B------:R-:W2:Y:S01]  /*6e90*/  S2UR UR36, SR_CgaCtaId ;  /* 0x00000000002479c3 */ /* 0x000ea20000008800 */
[----:B------:R-:W-:Y:S01]  /*6ea0*/  UMOV UR4, 0x400 ;  /* 0x0000040000047882 */ /* 0x000fe20000000000 */
[----:B-1----:R-:W-:Y:S01]  /*6eb0*/  SHF.L.U32 R4, R9, 0x1f, RZ ;  /* 0x0000001f09047819 */ /* 0x002fe200000006ff */
[----:B--2---:R-:W-:-:S09]  /*6ec0*/  ULEA UR5, UR36, UR4, 0x18 ;  /* 0x0000000424057291 */ /* 0x004fd2000f8ec03f */
[----:B------:R-:W1:Y:S02]  /*6ed0*/  SYNCS.PHASECHK.TRANS64.TRYWAIT P1, [UR5+0xe0], R4 ;  /* 0x0000e004ff0075a7 */ /* 0x000e640008020145 */
[----:B-1----:R-:W-:Y:S05]  /*6ee0*/  @!P1 BRA `(.L_x_109) ;  /* 0x0000002400209947 */ /* 0x002fea0003800000 */
.L_x_179:
[----:B------:R-:W-:Y:S04]  /*6ef0*/  BSSY B0, `(.L_x_110) ;  /* 0x000000e000007945 */ /* 0x000fe80003800000 */
[----:B------:R-:W-:Y:S05]  /*6f00*/  @!P0 BRA `(.L_x_111) ;  /* 0x0000000000308947 */ /* 0x000fea0003800000 */
[----:B------:R-:W-:Y:S01]  /*6f10*/  R2UR UR12, R6 ;  /* 0x00000000060c72ca */ /* 0x000fe200000e0000 */
[----:B------:R-:W-:Y:S02]  /*6f20*/  UIADD3 UR16, UP0, UR6, 0x3f0, URZ ;  /* 0x000003f006107890 */ /* 0x000fe4000ff1e03f */
[----:B------:R-:W-:Y:S02]  /*6f30*/  UIADD3 UR8, UR5, 0x200, URZ ;  /* 0x0000020005087890 */ /* 0x000fe4000fffe03f */
[----:B------:R-:W-:Y:S02]  /*6f40*/  UIADD3 UR9, UR5, 0xc0, URZ ;  /* 0x000000c005097890 */ /* 0x000fe4000fffe03f */
[----:B------:R-:W-:Y:S01]  /*6f50*/  UIADD3.X UR17, URZ, UR7, URZ, UP0, !UPT ;  /* 0x000000073f117290 */ /* 0x000fe200087fe43f */
[----:B------:R-:W-:Y:S01]  /*6f60*/  UMOV UR18, 0x0 ;  /* 0x0000000000127882 */ /* 0x000fe20000000000 */
[----:B------:R-:W-:-:S07]  /*6f70*/  UMOV UR19, 0x10000000 ;  /* 0x1000000000137882 */ /* 0x000fce0000000000 */
[----:B------:R2:W-:Y:S02]  /*6f80*/  UTMALDG.3D [UR8], [UR16], desc[UR18] ;  /* 0x00001208100075b4 */ /* 0x0005e40008011000 */
[----:B--2---:R-:W-:Y:S05]  /*6f90*/  @!P2 BRA `(.L_x_112) ;  /* 0x000000000004a947 */ /* 0x004fea0003800000 */
[----:B------:R-:W-:Y:S01]  /*6fa0*/  BPT.TRAP 0x1 ;  /* 0x000000040000795c */ /* 0x000fe20000300000 */
.L_x_112:
[----:B-1----:R-:W1:Y:S02]  /*6fb0*/  LDC R5, c[0x0][0x800] ;  /* 0x00020000ff057b82 */ /* 0x002e640000000800 */
[----:B-1----:R2:W-:Y:S02]  /*6fc0*/  SYNCS.ARRIVE.TRANS64.RED.A0TR RZ, [UR5+0xc0], R5 ;  /* 0x0000c005ffff79a7 */ /* 0x0025e40008300405 */
.L_x_111:
[----:B------:R-:W-:Y:S05]  /*6fd0*/  BSYNC B0 ;  /* 0x0000000000007941 */ /* 0x000fea0003800000 */
.L_x_110:
[----:B------:R-:W-:Y:S05]  /*6fe0*/  @!P2 BRA `(.L_x_113) ;  /* 0x000000000004a947 */ /* 0x000fea0003800000 */
[----:B------:R-:W-:Y:S01]  /*6ff0*/  BPT.TRAP 0x1 ;  /* 0x000000040000795c */ /* 0x000fe20000300000 */
.L_x_113:
[----:B------:R-:W-:-:S04]  /*7000*/  UIADD3 UR4, UR5, 0xc0, URZ ;  /* 0x000000c005047890 */ /* 0x000fc8000fffe03f */
[----:B------:R-:W-:-:S09]  /*7010*/  UPRMT UR4, UR36, 0x654, UR4 ;  /* 0x0000065424047896 */ /* 0x000fd20008000004 */
[----:B------:R-:W-:Y:S01]  /*7020*/  SYNCS.ARRIVE.TRANS64.RED.A1T0 RZ, [UR4], RZ ;  /* 0x000000ffffff79a7 */ /* 0x000fe20008100404 */
[----:B------:R-:W-:Y:S05]  /*7030*/  @!P2 BRA `(.L_x_114) ;  /* 0x000000000004a947 */ /* 0x000fea0003800000 */
[----:B------:R-:W-:Y:S01]  /*7040*/  BPT.TRAP 0x1 ;  /* 0x000000040000795c */ /* 0x000fe20000300000 */
.L_x_114:
[----:B------:R-:W3:Y:S02]  /*7050*/  SYNCS.PHASECHK.TRANS64.TRYWAIT P1, [UR5+0xe8], R4 ;  /* 0x0000e804ff0075a7 */ /* 0x000ee40008020145 */
[----:B---3--:R-:W-:Y:S05]  /*7060*/  @!P1 BRA `(.L_x_115) ;  /* 0x0000002000d89947 */ /* 0x008fea0003800000 */
.L_x_180:
[----:B------:R-:W-:Y:S04]  /*7070*/  BSSY B0, `(.L_x_116) ;  /* 0x0000010000007945 */ /* 0x000fe80003800000 */
[----:B------:R-:W-:Y:S05]  /*7080*/  @!P0 BRA `(.L_x_117) ;  /* 0x0000000000388947 */ /* 0x000fea0003800000 */
[----:B------:R-:W-:Y:S01]  /*7090*/  UIADD3 UR8, UP0, UR6, 0x3f0, URZ ;  /* 0x000003f006087890 */ /* 0x000fe2000ff1e03f */
[----:B------:R-:W-:Y:S01]  /*70a0*/  R2UR UR20, R6 ;  /* 0x00000000061472ca */ /* 0x000fe200000e0000 */
[----:B------:R-:W-:Y:S02]  /*70b0*/  UIADD3 UR18, UR10, 0x20, URZ ;  /* 0x000000200a127890 */ /* 0x000fe4000fffe03f */
[----:B------:R-:W-:Y:S02]  /*70c0*/  UIADD3 UR16, UR5, 0x1200, URZ ;  /* 0x0000120005107890 */ /* 0x000fe4000fffe03f */
[----:B------:R-:W-:Y:S02]  /*70d0*/  UIADD3 UR17, UR5, 0xc8, URZ ;  /* 0x000000c805117890 */ /* 0x000fe4000fffe03f */
[----:B------:R-:W-:Y:S01]  /*70e0*/  UIADD3.X UR9, URZ, UR7, URZ, UP0, !UPT ;  /* 0x000000073f097290 */ /* 0x000fe200087fe43f */
[----:B------:R-:W-:Y:S01]  /*70f0*/  UMOV UR12, 0x0 ;  /* 0x00000000000c7882 */ /* 0x000fe20000000000 */
[----:B------:R-:W-:Y:S01]  /*7100*/  UMOV UR13, 0x10000000 ;  /* 0x10000000000d7882 */ /* 0x000fe20000000000 */
[----:B------:R-:W-:-:S06]  /*7110*/  UMOV UR19, UR11 ;  /* 0x0000000b00137c82 */ /* 0x000fcc0008000000 */
[----:B------:R3:W-:Y:S02]  /*7120*/  UTMALDG.3D [UR16], [UR8], desc[UR12] ;  /* 0x00000c10080075b4 */ /* 0x0007e40008011000 */
[----:B---3--:R-:W-:Y:S05]  /*7130*/  @!P2 BRA `(.L_x_118) ;  /* 0x000000000004a947 */ /* 0x008fea0003800000 */
[----:B------:R-:W-:Y:S01]  /*7140*/  BPT.TRAP 0x1 ;  /* 0x000000040000795c */ /* 0x000fe20000300000 */
.L_x_118:
[----:B-12---:R-:W1:Y:S02]  /*7150*/  LDC R5, c[0x0][0x800] ;  /* 0x00020000ff057b82 */ /* 0x006e640000000800 */
[----:B-1----:R3:W-:Y:S02]  /*7160*/  SYNCS.ARRIVE.TRANS64.RED.A0TR RZ, [UR5+0xc8], R5 ;  /* 0x0000c805ffff79a7 */ /* 0x0027e40008300405 */
.L_x_117:
[----:B------:R-:W-:Y:S05]  /*7170*/  BSYNC B0 ;  /* 0x0000000000007941 */ /* 0x000fea0003800000 */
.L_x_116:
[----:B------:R-:W-:Y:S05]  /*7180*/  @!P2 BRA `(.L_x_119) ;  /* 0x000000000004a947 */ /* 0x000fea0003800000 */
[----:B------:R-:W-:Y:S01]  /*7190*/  BPT.TRAP 0x1 ;  /* 0x000000040000795c */ /* 0x000fe20000300000 */
.L_x_119:
[----:B------:R-:W-:-:S04]  /*71a0*/  UIADD3 UR4, UR5, 0xc8, URZ ;  /* 0x000000c805047890 */ /* 0x000fc8000fffe03f */
[----:B------:R-:W-:-:S09]  /*71b0*/  UPRMT UR4, UR36, 0x654, UR4 ;  /* 0x0000065424047896 */ /* 0x000fd20008000004 */
[----:B------:R-:W-:Y:S01]  /*71c0*/  SYNCS.ARRIVE.TRANS64.RED.A1T0 RZ, [UR4], RZ ;  /* 0x000000ffffff79a7 */ /* 0x000fe20008100404 */
[----:B------:R-:W-:Y:S05]  /*71d0*/  @!P2 BRA `(.L_x_120) ;  /* 0x000000000004a947 */ /* 0x000fea0003800000 */
[----:B------:R-:W-:Y:S01]  /*71e0*/  BPT.TRAP 0x1 ;  /* 0x000000040000795c */ /* 0x000fe20000300000 */
.L_x_120:
[----:B------:R-:W4:Y:S02]  /*71f0*/  SYNCS.PHASECHK.TRANS64.TRYWAIT P1, [UR5+0xf0], R4 ;  /* 0x0000f004ff0075a7 */ /* 0x000f240008020145 */
[----:B----4-:R-:W-:Y:S05]  /*7200*/  @!P1 BRA `(.L_x_121) ;  /* 0x0000002000889947 */ /* 0x010fea0003800000 */
.L_x_181:
        /* <DEDUP_REMOVED lines=12> */
[----:B----4-:R-:W-:Y:S05]  /*72d0*/  @!P2 BRA `(.L_x_124) ;  /* 0x000000000004a947 */ /* 0x010fea0003800000 */
[----:B------:R-:W-:Y:S01]  /*72e0*/  BPT.TRAP 0x1 ;  /* 0x000000040000795c */ /* 0x000fe20000300000 */
.L_x_124:
[----:B-123--:R-:W1:Y:S02]  /*72f0*/  LDC R5, c[0x0][0x800] ;  /* 0x00020000ff057b82 */ /* 0x00ee640000000800 */
[----:B-1----:R4:W-:Y:S02]  /*7300*/  SYNCS.ARRIVE.TRANS64.RED.A0TR RZ, [UR5+0xd0], R5 ;  /* 0x0000d005ffff79a7 */ /* 0x0029e40008300405 */
.L_x_123:
[----:B------:R-:W-:Y:S05]  /*7310*/  BSYNC B0 ;  /* 0x0000000000007941 */ /* 0x000fea0003800000 */
.L_x_122:
[----:B------:R-:W-:Y:S05]  /*7320*/  @!P2 BRA `(.L_x_125) ;  /* 0x000000000004a947 */ /* 0x000fea0003800000 */
[----:B------:R-:W-:Y:S01]  /*7330*/  BPT.TRAP 0x1 ;  /* 0x000000040000795c */ /* 0x000fe20000300000 */
.L_x_125:
[----:B------:R-:W-:-:S04]  /*7340*/  UIADD3 UR4, UR5, 0xd0, URZ ;  /* 0x000000d005047890 */ /* 0x000fc8000fffe03f */
[----:B------:R-:W-:-:S09]  /*7350*/  UPRMT UR4, UR36, 0x654, UR4 ;  /* 0x0000065424047896 */ /* 0x000fd20008000004 */
[----:B------:R-:W-:Y:S01]  /*7360*/  SYNCS.ARRIVE.TRANS64.RED.A1T0 RZ, [UR4], RZ ;  /* 0x000000ffffff79a7 */ /* 0x000fe20008100404 */
[----:B------:R-:W-:Y:S05]  /*7370*/  @!P2 BRA `(.L_x_126) ;  /* 0x000000000004a947 */ /* 0x000fea0003800000 */
[----:B------:R-:W-:Y:S01]  /*7380*/  BPT.TRAP 0x1 ;  /* 0x000000040000795c */ /* 0x000fe20000300000 */
.L_x_126:
[----:B------:R-:W5:Y:S02]  /*7390*/  SYNCS.PHASECHK.TRANS64.TRYWAIT P1, [UR5+0xf8], R4 ;  /* 0x0000f804ff0075a7 */ /* 0x000f640008020145 */
[----:B-----5:R-:W-:Y:S05]  /*73a0*/  @!P1 BRA `(.L_x_127) ;  /* 0x0000002000389947 */ /* 0x020fea0003800000 */
.L_x_182:
[----:B------:R-:W-:Y:S04]  /*73b0*/  BSSY B0, `(.L_x_128) ;  /* 0x0000010000007945 */ /* 0x000fe80003800000 */
[----:B------:R-:W-:Y:S05]  /*73c0*/  @!P0 BRA `(.L_x_129) ;  /* 0x0000000000388947 */ /* 0x000fea0003800000 */
[----:B------:R-:W-:Y:S01]  /*73d0*/  R2UR UR20, R6 ;  /* 0x00000000061472ca */ /* 0x000fe200000e0000 */
[----:B------:R-:W-:Y:S02]  /*73e0*/  UIADD3 UR8, UP0, UR6, 0x3f0, URZ ;  /* 0x000003f006087890 */ /* 0x000fe4000ff1e03f */
        /* <DEDUP_REMOVED lines=8> */
[----:B-1----:R-:W-:Y:S05]  /*7470*/  @!P2 BRA `(.L_x_130) ;  /* 0x000000000004a947 */ /* 0x002fea0003800000 */
[----:B------:R-:W-:Y:S01]  /*7480*/  BPT.TRAP 0x1 ;  /* 0x000000040000795c */ /* 0x000fe20000300000 */
.L_x_130:
[----:B------:R-:W1:Y:S02]  /*7490*/  LDC R4, c[0x0][0x800] ;  /* 0x00020000ff047b82 */ /* 0x000e640000000800 */
[----:B-1----:R1:W-:Y:S02]  /*74a0*/  SYNCS.ARRIVE.TRANS64.RED.A0TR RZ, [UR5+0xd8], R4 ;  /* 0x0000d804ffff79a7 */ /* 0x0023e40008300405 */
.L_x_129:
[----:B------:R-:W-:Y:S05]  /*74b0*/  BSYNC B0 ;  /* 0x0000000000007941 */ /* 0x000fea0003800000 */
.L_x_128:
[----:B------:R-:W-:Y:S05]  /*74c0*/  @!P2 BRA `(.L_x_131) ;  /* 0x000000000004a947 */ /* 0x000fea0003800000 */
[----:B------:R-:W-:Y:S01]  /*74d0*/  BPT.TRAP 0x1 ;  /* 0x000000040000795c */ /* 0x000fe20000300000 */
.L_x_131:
[----:B------:R-:W-:Y:S01]  /*74e0*/  IADD3 R16, P0, R16, UR38, RZ ;  /* 0x0000002610107c10 */ /* 0x000fe2000ff1e0ff */
[----:B------:R-:W-:Y:S01]  /*74f0*/  UIADD3 UR4, UR5, 0xd8, URZ ;  /* 0x000000d805047890 */ /* 0x000fe2000fffe03f */
[----:B------:R-:W-:Y:S01]  /*7500*/  LOP3.LUT R9, R9, 0x1, RZ, 0x3c, !PT ;  /* 0x0000000109097812 */ /* 0x000fe200078e3cff */
[----:B-1234-:R-:W-:Y:S01]  /*7510*/  IMAD.MOV.U32 R5, RZ, RZ, -0x1 ;  /* 0xffffffffff057424 */ /* 0x01efe200078e00ff */
[----:B------:R-:W-:Y:S01]  /*7520*/  IADD3.X R17, R17, UR37, RZ, P0, !PT ;  /* 0x0000002511117c10 */ /* 0x000fe200087fe4ff */
[----:B------:R-:W-:Y:S01]  /*7530*/  UPRMT UR4, UR36, 0x654, UR4 ;  /* 0x0000065424047896 */ /* 0x000fe20008000004 */
[----:B------:R-:W-:Y:S01]  /*7540*/  ISETP.GE.U32.AND P0, PT, R16, UR22, PT ;  /* 0x0000001610007c0c */ /* 0x000fe2000bf06070 */
[----:B------:R-:W-:Y:S01]  /*7550*/  IMAD.MOV.U32 R4, RZ, RZ, -0x1 ;  /* 0xffffffffff047424 */ /* 0x000fe200078e00ff */
[----:B------:R-:W-:Y:S01]  /*7560*/  PRMT R7, RZ, 0x7610, R7 ;  /* 0x00007610ff077816 */ /* 0x000fe20000000007 */
[----:B------:R-:W-:Y:S01]  /*7570*/  IMAD.MOV.U32 R6, RZ, RZ, -0x1 ;  /* 0xffffffffff067424 */ /* 0x000fe200078e00ff */
[----:B------:R-:W-:-:S04]  /*7580*/  ISETP.GE.U32.AND.EX P0, PT, R17, UR23, PT, P0 ;  /* 0x0000001711007c0c */ /* 0x000fc8000bf06100 */
[----:B------:R-:W-:Y:S09]  /*7590*/  SYNCS.ARRIVE.TRANS64.RED.A1T0 RZ, [UR4], RZ ;  /* 0x000000ffffff79a7 */ /* 0x000ff20008100404 */
[----:B------:R-:W-:Y:S05]  /*75a0*/  @P0 BRA `(.L_x_132) ;  /* 0x0000000400580947 */ /* 0x000fea0003800000 */
[----:B------:R-:W1:Y:S01]  /*75b0*/  S2R R18, SR_CTAID.X ;  /* 0x0000000000127919 */ /* 0x000e620000002500 */
[----:B------:R-:W2:Y:S01]  /*75c0*/  LDC.64 R14, c[0x0][0x8d0] ;  /* 0x00023400ff0e7b82 */ /* 0x000ea20000000a00 */
[----:B------:R-:W-:Y:S01]  /*75d0*/  ULDC UR4, c[0x0][0x150] ;  /* 0x0000540000047ab9 */ /* 0x000fe20000000800 */
[----:B------:R-:W-:Y:S01]  /*75e0*/  IMAD.MOV.U32 R22, RZ, RZ, R17 ;  /* 0x000000ffff167224 */ /* 0x000fe200078e0011 */
[----:B------:R-:W3:Y:S05]  /*75f0*/  S2R R20, SR_CTAID.Y ;  /* 0x0000000000147919 */ /* 0x000eea0000002600 */
[----:B------:R-:W4:Y:S08]  /*7600*/  LDC R5, c[0x0][0x144] ;  /* 0x00005100ff057b82 */ /* 0x000f300000000800 */
[----:B------:R-:W4:Y:S01]  /*7610*/  LDC R21, c[0x0][0x8d8] ;  /* 0x00023600ff157b82 */ /* 0x000f220000000800 */
[----:B--2---:R-:W-:-:S04]  /*7620*/  ISETP.NE.U32.AND P0, PT, R14, RZ, PT ;  /* 0x000000ff0e00720c */ /* 0x004fc80003f05070 */
[----:B------:R-:W-:Y:S02]  /*7630*/  ISETP.NE.AND.EX P0, PT, R15, RZ, PT, P0 ;  /* 0x000000ff0f00720c */ /* 0x000fe40003f05300 */
[----:B-1----:R-:W-:Y:S02]  /*7640*/  I2FP.F32.U32 R4, R18 ;  /* 0x0000001200047245 */ /* 0x002fe40000201000 */
[----:B---3--:R-:W-:-:S03]  /*7650*/  I2FP.F32.U32 R23, R20 ;  /* 0x0000001400177245 */ /* 0x008fc60000201000 */
[----:B------:R-:W-:-:S06]  /*7660*/  FMUL R4, R4, UR4 ;  /* 0x0000000404047c20 */ /* 0x000fcc0008400000 */
[----:B------:R-:W1:Y:S02]  /*7670*/  F2I.U32.TRUNC.NTZ R4, R4 ;  /* 0x0000000400047305 */ /* 0x000e64000020f000 */
[----:B-1----:R-:W-:-:S05]  /*7680*/  IADD3 R6, -R4, RZ, RZ ;  /* 0x000000ff04067210 */ /* 0x002fca0007ffe1ff */
[----:B----4-:R-:W-:Y:S02]  /*7690*/  IMAD R18, R5, R6, R18 ;  /* 0x0000000605127224 */ /* 0x010fe400078e0212 */
[----:B------:R-:W-:Y:S01]  /*76a0*/  IMAD.MOV.U32 R6, RZ, RZ, R16 ;  /* 0x000000ffff067224 */ /* 0x000fe200078e0010 */
[----:B------:R-:W-:Y:S06]  /*76b0*/  @!P0 BRA `(.L_x_133) ;  /* 0x0000000000308947 */ /* 0x000fec0003800000 */
[----:B------:R-:W1:Y:S02]  /*76c0*/  LDC R5, c[0x0][0x8dc] ;  /* 0x00023700ff057b82 */ /* 0x000e640000000800 */
[----:B-1----:R-:W-:-:S05]  /*76d0*/  IADD3 R5, P0, R16, R5, RZ ;  /* 0x0000000510057210 */ /* 0x002fca0007f1e0ff */
[----:B------:R-:W-:-:S04]  /*76e0*/  IMAD.X R19, RZ, RZ, R17, P0 ;  /* 0x000000ffff137224 */ /* 0x000fc800000e0611 */
[----:B------:R-:W-:-:S04]  /*76f0*/  IMAD.WIDE.U32 R6, R19, R14, RZ ;  /* 0x0000000e13067225 */ /* 0x000fc800078e00ff */
[----:B------:R-:W-:-:S04]  /*7700*/  IMAD.WIDE.U32 R6, P0, R5, R15, R6 ;  /* 0x0000000f05067225 */ /* 0x000fc80007800006 */
[----:B------:R-:W-:Y:S01]  /*7710*/  IMAD.WIDE.U32 R4, R5, R14, RZ ;  /* 0x0000000e05047225 */ /* 0x000fe200078e00ff */
[----:B------:R-:W-:-:S04]  /*7720*/  MOV R4, R7 ;  /* 0x0000000700047202 */ /* 0x000fc80000000f00 */
[----:B------:R-:W-:Y:S01]  /*7730*/  IADD3 RZ, P1, R5, R6, RZ ;  /* 0x0000000605ff7210 */ /* 0x000fe20007f3e0ff */
[----:B------:R-:W-:-:S04]  /*7740*/  IMAD.X R5, RZ, RZ, RZ, P0 ;  /* 0x000000ffff057224 */ /* 0x000fc800000e06ff */
[----:B------:R-:W-:-:S04]  /*7750*/  IMAD.WIDE.U32.X R4, R19, R15, R4, P1 ;  /* 0x0000000f13047225 */ /* 0x000fc800008e0404 */
[----:B------:R-:W-:Y:S02]  /*7760*/  IMAD.MOV.U32 R6, RZ, RZ, R4 ;  /* 0x000000ffff067224 */ /* 0x000fe400078e0004 */
[----:B------:R-:W-:-:S07]  /*7770*/  IMAD.MOV.U32 R22, RZ, RZ, R5 ;  /* 0x000000ffff167224 */ /* 0x000fce00078e0005 */
.L_x_133:
[----:B------:R-:W-:Y:S01]  /*7780*/  ULDC UR4, c[0x0][0x154] ;  /* 0x0000550000047ab9 */ /* 0x000fe20000000800 */
[----:B------:R-:W1:Y:S01]  /*7790*/  LDC R7, c[0x0][0x148] ;  /* 0x00005200ff077b82 */ /* 0x000e620000000800 */
[----:B------:R-:W-:Y:S01]  /*77a0*/  FMUL R14, R23, UR4 ;  /* 0x00000004170e7c20 */ /* 0x000fe20008400000 */
[----:B------:R-:W-:Y:S02]  /*77b0*/  ISETP.NE.AND P2, PT, R2, 0x1, PT ;  /* 0x000000010200780c */ /* 0x000fe40003f45270 */
[-CC-:B------:R-:W-:Y:S02]  /*77c0*/  SHF.R.U64 R19, R6, R21.reuse, R22.reuse ;  /* 0x0000001506137219 */ /* 0x180fe40000001216 */
[----:B------:R-:W-:Y:S01]  /*77d0*/  SHF.R.U32.HI R21, RZ, R21, R22 ;  /* 0x00000015ff157219 */ /* 0x000fe20000011616 */
[----:B------:R-:W2:Y:S01]  /*77e0*/  F2I.U32.TRUNC.NTZ R14, R14 ;  /* 0x0000000e000e7305 */ /* 0x000ea2000020f000 */
[----:B------:R-:W3:Y:S01]  /*77f0*/  LDC.64 R4, c[0x0][0x8c8] ;  /* 0x00023200ff047b82 */ /* 0x000ee20000000a00 */
[----:B------:R-:W-:-:S05]  /*7800*/  IADD3 R23, P0, RZ, -R19, RZ ;  /* 0x80000013ff177210 */ /* 0x000fca0007f1e0ff */
[----:B------:R-:W-:Y:S02]  /*7810*/  IMAD.X R21, RZ, RZ, ~R21, P0 ;  /* 0x000000ffff157224 */ /* 0x000fe400000e0e15 */
[----:B------:R-:W4:Y:S01]  /*7820*/  LDC R22, c[0x0][0x8c0] ;  /* 0x00023000ff167b82 */ /* 0x000f220000000800 */
[----:B--2---:R-:W-:-:S07]  /*7830*/  IMAD.MOV R15, RZ, RZ, -R14 ;  /* 0x000000ffff0f7224 */ /* 0x004fce00078e0a0e */
[----:B------:R-:W2:Y:S01]  /*7840*/  LDC R26, c[0x0][0x8f0] ;  /* 0x00023c00ff1a7b82 */ /* 0x000ea20000000800 */
[----:B-1----:R-:W-:-:S07]  /*7850*/  @P2 IMAD R18, R7, R15, R20 ;  /* 0x0000000f07122224 */ /* 0x002fce00078e0214 */
[----:B------:R-:W1:Y:S01]  /*7860*/  LDC.64 R14, c[0x0][0x8e8] ;  /* 0x00023a00ff0e7b82 */ /* 0x000e620000000a00 */
[----:B---3--:R-:W-:-:S04]  /*7870*/  IMAD R6, R21, R4, RZ ;  /* 0x0000000415067224 */ /* 0x008fc800078e02ff */
[C---:B------:R-:W-:Y:S02]  /*7880*/  IMAD R7, R23.reuse, R5, R6 ;  /* 0x0000000517077224 */ /* 0x040fe400078e0206 */
[----:B------:R-:W-:Y:S01]  /*7890*/  IMAD.WIDE.U32 R4, R23, R4, R16 ;  /* 0x0000000417047225 */ /* 0x000fe200078e0010 */
[----:B------:R-:W3:Y:S04]  /*78a0*/  LDC R21, c[0x0][0x8b0] ;  /* 0x00022c00ff157b82 */ /* 0x000ee80000000800 */
[----:B------:R-:W-:-:S04]  /*78b0*/  IADD3 R5, R5, R7, RZ ;  /* 0x0000000705057210 */ /* 0x000fc80007ffe0ff */
[----:B------:R-:W5:Y:S01]  /*78c0*/  LDC R6, c[0x0][0x900] ;  /* 0x00024000ff067b82 */ /* 0x000f620000000800 */
[-CC-:B----4-:R-:W-:Y:S02]  /*78d0*/  SHF.R.U64 R25, R4, R22.reuse, R5.reuse ;  /* 0x0000001604197219 */ /* 0x190fe40000001205 */
[----:B------:R-:W-:-:S05]  /*78e0*/  SHF.R.U32.HI R4, RZ, R22, R5 ;  /* 0x00000016ff047219 */ /* 0x000fca0000011605 */
[----:B------:R-:W4:Y:S01]  /*78f0*/  LDC R22, c[0x0][0x8e0] ;  /* 0x00023800ff167b82 */ /* 0x000f220000000800 */
[----:B-1----:R-:W-:-:S04]  /*7900*/  ISETP.NE.U32.AND P0, PT, R14, RZ, PT ;  /* 0x000000ff0e00720c */ /* 0x002fc80003f05070 */
[----:B------:R-:W-:-:S03]  /*7910*/  ISETP.NE.AND.EX P0, PT, R15, RZ, PT, P0 ;  /* 0x000000ff0f00720c */ /* 0x000fc60003f05300 */
[----:B------:R-:W1:Y:S01]  /*7920*/  LDC R23, c[0x0][0x8b8] ;  /* 0x00022e00ff177b82 */ /* 0x000e620000000800 */
[-CC-:B---3--:R-:W-:Y:S02]  /*7930*/  SHF.R.U64 R24, R25, R21.reuse, R4.reuse ;  /* 0x0000001519187219 */ /* 0x188fe40000001204 */
[----:B------:R-:W-:-:S05]  /*7940*/  SHF.R.U32.HI R5, RZ, R21, R4 ;  /* 0x00000015ff057219 */ /* 0x000fca0000011604 */
[----:B------:R-:W3:Y:S01]  /*7950*/  LDC R20, c[0x0][0x8a8] ;  /* 0x00022a00ff147b82 */ /* 0x000ee20000000800 */
[-CC-:B-----5:R-:W-:Y:S02]  /*7960*/  SHF.R.U64 R21, R24, R6.reuse, R5.reuse ;  /* 0x0000000618157219 */ /* 0x1a0fe40000001205 */
[----:B------:R-:W-:-:S03]  /*7970*/  SHF.R.U32.HI R27, RZ, R6, R5 ;  /* 0x00000006ff1b7219 */ /* 0x000fc60000011605 */
[----:B------:R-:W-:Y:S02]  /*7980*/  IMAD.MOV.U32 R4, RZ, RZ, R21 ;  /* 0x000000ffff047224 */ /* 0x000fe400078e0015 */
[----:B------:R-:W-:Y:S01]  /*7990*/  IMAD.MOV.U32 R5, RZ, RZ, R27 ;  /* 0x000000ffff057224 */ /* 0x000fe200078e001b */
[----:B--2-4-:R-:W-:Y:S06]  /*79a0*/  @!P0 BRA `(.L_x_134) ;  /* 0x0000000000288947 */ /* 0x014fec0003800000 */
[----:B------:R-:W2:Y:S02]  /*79b0*/  LDC R4, c[0x0][0x8f4] ;  /* 0x00023d00ff047b82 */ /* 0x000ea40000000800 */
[----:B--2---:R-:W-:-:S05]  /*79c0*/  IADD3 R5, P0, R21, R4, RZ ;  /* 0x0000000415057210 */ /* 0x004fca0007f1e0ff */
[----:B------:R-:W-:-:S04]  /*79d0*/  IMAD.X R27, RZ, RZ, R27, P0 ;  /* 0x000000ffff1b7224 */ /* 0x000fc800000e061b */
[----:B------:R-:W-:-:S04]  /*79e0*/  IMAD.WIDE.U32 R6, R27, R14, RZ ;  /* 0x0000000e1b067225 */ /* 0x000fc800078e00ff */
[----:B------:R-:W-:-:S04]  /*79f0*/  IMAD.WIDE.U32 R6, P0, R5, R15, R6 ;  /* 0x0000000f05067225 */ /* 0x000fc80007800006 */
[----:B------:R-:W-:Y:S01]  /*7a00*/  IMAD.WIDE.U32 R4, R5, R14, RZ ;  /* 0x0000000e05047225 */ /* 0x000fe200078e00ff */
[----:B------:R-:W-:-:S04]  /*7a10*/  MOV R4, R7 ;  /* 0x0000000700047202 */ /* 0x000fc80000000f00 */
[----:B------:R-:W-:Y:S01]  /*7a20*/  IADD3 RZ, P1, R5, R6, RZ ;  /* 0x0000000605ff7210 */ /* 0x000fe20007f3e0ff */
[----:B------:R-:W-:-:S04]  /*7a30*/  IMAD.X R5, RZ, RZ, RZ, P0 ;  /* 0x000000ffff057224 */ /* 0x000fc800000e06ff */
[----:B------:R-:W-:-:S08]  /*7a40*/  IMAD.WIDE.U32.X R4, R27, R15, R4, P1 ;  /* 0x0000000f1b047225 */ /* 0x000fd000008e0404 */
.L_x_134:
[----:B------:R-:W-:Y:S01]  /*7a50*/  SHF.R.U64 R26, R4, R26, R5 ;  /* 0x0000001a041a7219 */ /* 0x000fe20000001205 */
[----:B------:R-:W-:Y:S01]  /*7a60*/  IMAD.MOV.U32 R7, RZ, RZ, 0x1 ;  /* 0x00000001ff077424 */ /* 0x000fe200078e00ff */
[----:B------:R-:W-:Y:S01]  /*7a70*/  LOP3.LUT R5, R24, R13, RZ, 0xc0, !PT ;  /* 0x0000000d18057212 */ /* 0x000fe200078ec0ff */
[----:B------:R-:W-:Y:S01]  /*7a80*/  IMAD.MOV.U32 R6, RZ, RZ, R19 ;  /* 0x000000ffff067224 */ /* 0x000fe200078e0013 */
[----:B------:R-:W-:Y:S01]  /*7a90*/  LOP3.LUT R25, R25, R12, RZ, 0xc0, !PT ;  /* 0x0000000c19197212 */ /* 0x000fe200078ec0ff */
[----:B------:R-:W-:Y:S02]  /*7aa0*/  IMAD.MOV R4, RZ, RZ, -R26 ;  /* 0x000000ffff047224 */ /* 0x000fe400078e0a1a */
[----:B------:R-:W-:Y:S02]  /*7ab0*/  IMAD R5, R10, R26, R5 ;  /* 0x0000001a0a057224 */ /* 0x000fe400078e0205 */
[----:B------:R-:W-:Y:S02]  /*7ac0*/  IMAD R21, R4, R22, R21 ;  /* 0x0000001604157224 */ /* 0x000fe400078e0215 */
[----:B-1----:R-:W-:-:S02]  /*7ad0*/  IMAD R18, R5, R23, R18 ;  /* 0x0000001705127224 */ /* 0x002fc400078e0212 */
[----:B---3--:R-:W-:-:S05]  /*7ae0*/  IMAD R21, R21, R20, R25 ;  /* 0x0000001415157224 */ /* 0x008fca00078e0219 */
[----:B------:R-:W-:Y:S02]  /*7af0*/  SEL R4, R21, R18, !P2 ;  /* 0x0000001215047207 */ /* 0x000fe40005000000 */
[----:B------:R-:W-:-:S07]  /*7b00*/  SEL R5, R18, R21, !P2 ;  /* 0x0000001512057207 */ /* 0x000fce0005000000 */
.L_x_132:
[----:B------:R-:W-:-:S13]  /*7b10*/  LOP3.LUT P0, RZ, R7, 0xff, RZ, 0xc0, !PT ;  /* 0x000000ff07ff7812 */ /* 0x000fda000780c0ff */
[----:B------:R-:W-:Y:S05]  /*7b20*/  @P0 BRA `(.L_x_135) ;  /* 0xfffffff000580947 */ /* 0x000fea000383ffff */
.L_x_103:
[----:B------:R-:W-:Y:S01]  /*7b30*/  ELECT P0, URZ, PT ;  /* 0x00000000003f782f */ /* 0x000fe20003800000 */
[----:B------:R-:W-:-:S12]  /*7b40*/  BSSY B0, `(.L_x_136) ;  /* 0x000001b000007945 */ /* 0x000fd80003800000 */
[----:B------:R-:W-:Y:S05]  /*7b50*/  @!P0 BRA `(.L_x_137) ;  /* 0x0000000000648947 */ /* 0x000fea0003800000 */
[----:B------:R-:W-:-:S04]  /*7b60*/  LOP3.LUT R0, R0, 0x2, RZ, 0xfc, !PT ;  /* 0x0000000200007812 */ /* 0x000fc800078efcff */
[----:B------:R-:W-:-:S13]  /*7b70*/  ISETP.NE.AND P1, PT, R0, 0x3, PT ;  /* 0x000000030000780c */ /* 0x000fda0003f25270 */
[----:B------:R-:W-:Y:S05]  /*7b80*/  @!P1 BRA `(.L_x_138) ;  /* 0x0000000000049947 */ /* 0x000fea0003800000 */
[----:B------:R-:W-:Y:S01]  /*7b90*/  BPT.TRAP 0x1 ;  /* 0x000000040000795c */ /* 0x000fe20000300000 */
.L_x_138:
[----:B------:R-:W-:Y:S01]  /*7ba0*/  IMAD.U32 R3, RZ, RZ, UR36 ;  /* 0x00000024ff037e24 */ /* 0x000fe2000f8e00ff */
[----:B------:R-:W-:Y:S02]  /*7bb0*/  MOV R2, 0x400 ;  /* 0x0000040000027802 */ /* 0x000fe40000000f00 */
[----:B------:R-:W-:Y:S02]  /*7bc0*/  SHF.L.U32 R0, R9, 0x1f, RZ ;  /* 0x0000001f09007819 */ /* 0x000fe400000006ff */
[----:B------:R-:W-:-:S04]  /*7bd0*/  LEA R3, R3, R2, 0x18 ;  /* 0x0000000203037211 */ /* 0x000fc800078ec0ff */
[----:B------:R-:W1:Y:S02]  /*7be0*/  SYNCS.PHASECHK.TRANS64.TRYWAIT P0, [R3+URZ+0xe0], R0 ;  /* 0x0000e000030075a7 */ /* 0x000e64000800017f */
[----:B-1----:R-:W-:Y:S05]  /*7bf0*/  @!P0 BRA `(.L_x_139) ;  /* 0x00000018003c8947 */ /* 0x002fea0003800000 */
.L_x_183:
[----:B------:R-:W-:Y:S05]  /*7c00*/  @!P1 BRA `(.L_x_140) ;  /* 0x0000000000049947 */ /* 0x000fea0003800000 */
[----:B------:R-:W-:Y:S01]  /*7c10*/  BPT.TRAP 0x1 ;  /* 0x000000040000795c */ /* 0x000fe20000300000 */
.L_x_140:
[----:B------:R-:W3:Y:S02]  /*7c20*/  SYNCS.PHASECHK.TRANS64.TRYWAIT P0, [R3+URZ+0xe8], R0 ;  /* 0x0000e800030075a7 */ /* 0x000ee4000800017f */
[----:B---3--:R-:W-:Y:S05]  /*7c30*/  @!P0 BRA `(.L_x_141) ;  /* 0x0000001800408947 */ /* 0x008fea0003800000 */
.L_x_184:
[----:B------:R-:W-:Y:S05]  /*7c40*/  @!P1 BRA `(.L_x_142) ;  /* 0x0000000000049947 */ /* 0x000fea0003800000 */
[----:B------:R-:W-:Y:S01]  /*7c50*/  BPT.TRAP 0x1 ;  /* 0x000000040000795c */ /* 0x000fe20000300000 */
.L_x_142:
[----:B------:R-:W4:Y:S02]  /*7c60*/  SYNCS.PHASECHK.TRANS64.TRYWAIT P0, [R3+URZ+0xf0], R0 ;  /* 0x0000f000030075a7 */ /* 0x000f24000800017f */
[----:B----4-:R-:W-:Y:S05]  /*7c70*/  @!P0 BRA `(.L_x_143) ;  /* 0x0000001800448947 */ /* 0x010fea0003800000 */
.L_x_185:
[----:B------:R-:W-:Y:S05]  /*7c80*/  @!P1 BRA `(.L_x_144) ;  /* 0x0000000000049947 */ /* 0x000fea0003800000 */
[----:B------:R-:W-:Y:S01]  /*7c90*/  BPT.TRAP 0x1 ;  /* 0x000000040000795c */ /* 0x000fe20000300000 */
.L_x_144:
[----:B-1-34-:R-:W-:-:S07]  /*7ca0*/  SHF.L.U32 R0, R9, 0x1f, RZ ;  /* 0x0000001f09007819 */ /* 0x01afce00000006ff */
.L_x_145:
[----:B-1----:R1:W3:Y:S02]  /*7cb0*/  SYNCS.PHASECHK.TRANS64.TRYWAIT P0, [R3+URZ+0xf8], R0 ;  /* 0x0000f800030075a7 */ /* 0x0022e4000800017f */
[----:B---3--:R-:W-:Y:S05]  /*7cc0*/  @!P0 NANOSLEEP.SYNCS 0x989680 ;  /* 0x009896800000895d */ /* 0x008fea0003900000 */
[----:B------:R-:W3:Y:S02]  /*7cd0*/  @!P0 SYNCS.PHASECHK.TRANS64 P0, [R3+URZ+0xf8], R0 ;  /* 0x0000f800030085a7 */ /* 0x000ee4000800007f */
[----:B---3--:R-:W-:Y:S05]  /*7ce0*/  @!P0 BRA `(.L_x_145) ;  /* 0xfffffffc00f08947 */ /* 0x008fea000383ffff */
.L_x_137:
[----:B------:R-:W-:Y:S05]  /*7cf0*/  BSYNC B0 ;  /* 0x0000000000007941 */ /* 0x000fea0003800000 */
.L_x_136:
[----:B------:R-:W-:Y:S05]  /*7d00*/  EXIT ;  /* 0x000000000000794d */ /* 0x000fea0003800000 */
.L_x_98:
[----:B------:R-:W-:Y:S01]  /*7d10*/  LOP3.LUT P0, RZ, R12, 0xff, RZ, 0xc0, !PT ;  /* 0x000000ff0cff7812 */ /* 0x000fe2000780c0ff */
[----:B------:R-:W-:Y:S01]  /*7d20*/  IMAD.MOV.U32 R12, RZ, RZ, RZ ;  /* 0x000000ffff0c7224 */ /* 0x000fe200078e00ff */
[----:B------:R-:W-:-:S11]  /*7d30*/  MOV R0, 0x1 ;  /* 0x0000000100007802 */ /* 0x000fd60000000f00 */
[----:B------:R-:W-:Y:S05]  /*7d40*/  @!P0 BRA `(.L_x_146) ;  /* 0x0000000c00108947 */ /* 0x000fea0003800000 */
[----:B------:R-:W1:Y:S01]  /*7d50*/  LDC R0, c[0x0][0x28c] ;  /* 0x0000a300ff007b82 */ /* 0x000e620000000800 */
[C---:B------:R-:W-:Y:S01]  /*7d60*/  LOP3.LUT P2, RZ, R18.reuse, 0x7f, RZ, 0xc0, !PT ;  /* 0x0000007f12ff7812 */ /* 0x040fe2000784c0ff */
[----:B------:R-:W-:Y:S01]  /*7d70*/  ULDC UR5, c[0x0][0x900] ;  /* 0x0002400000057ab9 */ /* 0x000fe20000000800 */
[----:B------:R-:W-:Y:S01]  /*7d80*/  LOP3.LUT P0, RZ, R18, 0x1f, RZ, 0xc0, !PT ;  /* 0x0000001f12ff7812 */ /* 0x000fe2000780c0ff */
[----:B------:R-:W-:Y:S01]  /*7d90*/  UMOV UR6, 0xffffffff ;  /* 0xffffffff00067882 */ /* 0x000fe20000000000 */
[----:B------:R-:W-:Y:S01]  /*7da0*/  BSSY B0, `(.L_x_146) ;  /* 0x00000be000007945 */ /* 0x000fe20003800000 */
[----:B------:R-:W-:Y:S01]  /*7db0*/  USHF.L.U32 UR6, UR6, UR5, URZ ;  /* 0x0000000506067299 */ /* 0x000fe2000800063f */
[----:B------:R-:W-:Y:S01]  /*7dc0*/  IMAD.MOV.U32 R13, RZ, RZ, 0x1 ;  /* 0x00000001ff0d7424 */ /* 0x000fe200078e00ff */
[----:B------:R-:W-:Y:S01]  /*7dd0*/  LOP3.LUT R11, R19, 0x2, RZ, 0xfc, !PT ;  /* 0x00000002130b7812 */ /* 0x000fe200078efcff */
[----:B------:R-:W-:Y:S01]  /*7de0*/  ULDC UR4, c[0x0][0x8a8] ;  /* 0x00022a0000047ab9 */ /* 0x000fe20000000800 */
[----:B------:R-:W-:Y:S01]  /*7df0*/  PLOP3.LUT P0, PT, P0, P2, PT, 0x8a, 0x0 ;  /* 0x000000000000781c */ /* 0x000fe20000705172 */
[----:B------:R-:W-:Y:S01]  /*7e00*/  UMOV UR7, 0x1 ;  /* 0x0000000100077882 */ /* 0x000fe20000000000 */
[----:B------:R-:W-:Y:S01]  /*7e10*/  MOV R12, RZ ;  /* 0x000000ff000c7202 */ /* 0x000fe20000000f00 */
[----:B------:R-:W-:-:S02]  /*7e20*/  UIADD3 UR15, UR4, -0x1, URZ ;  /* 0xffffffff040f7890 */ /* 0x000fc4000fffe03f */
[----:B------:R-:W-:Y:S02]  /*7e30*/  USHF.L.U32 UR17, UR7, UR5, URZ ;  /* 0x0000000507117299 */ /* 0x000fe4000800063f */
[----:B------:R-:W-:Y:S01]  /*7e40*/  ULOP3.LUT UR16, URZ, UR6, URZ, 0x33, !UPT ;  /* 0x000000063f107292 */ /* 0x000fe2000f8e333f */
[----:B------:R-:W-:Y:S01]  /*7e50*/  ULDC.64 UR20, c[0x0][0x198] ;  /* 0x0000660000147ab9 */ /* 0x000fe20000000a00 */
[----:B-1----:R-:W-:-:S05]  /*7e60*/  VIADD R0, R0, 0x3f ;  /* 0x0000003f00007836 */ /* 0x002fca0000000000 */
[----:B------:R-:W-:-:S04]  /*7e70*/  SHF.R.S32.HI R3, RZ, 0x1f, R0 ;  /* 0x0000001fff037819 */ /* 0x000fc80000011400 */
[----:B------:R-:W-:Y:S01]  /*7e80*/  LEA.HI R3, R3, R0, RZ, 0x6 ;  /* 0x0000000003037211 */ /* 0x000fe200078f30ff */
[----:B------:R-:W-:-:S03]  /*7e90*/  IMAD.MOV.U32 R0, RZ, RZ, 0x1 ;  /* 0x00000001ff007424 */ /* 0x000fc600078e00ff */
[----:B------:R-:W-:-:S05]  /*7ea0*/  SHF.R.S32.HI R3, RZ, 0x6, R3 ;  /* 0x00000006ff037819 */ /* 0x000fca0000011403 */
[----:B------:R-:W-:-:S07]  /*7eb0*/  VIADD R10, R3, 0x1 ;  /* 0x00000001030a7836 */ /* 0x000fce0000000000 */
.L_x_158:
[----:B------:R-:W-:-:S03]  /*7ec0*/  UMOV UR4, 0xffffffff ;  /* 0xffffffff00047882 */ /* 0x000fc60000000000 */
[----:B------:R-:W-:Y:S05]  /*7ed0*/  BRA.DIV UR4, `(.L_x_147) ;  /* 0x0000001604c07947 */ /* 0x000fea000b800000 */
[----:B------:R-:W-:-:S13]  /*7ee0*/  ELECT P6, URZ, PT ;  /* 0x00000000003f782f */ /* 0x000fda00038c0000 */
.L_x_188:
[----:B------:R-:W1:Y:S01]  /*7ef0*/  LDC R7, c[0x0][0x28c] ;  /* 0x0000a300ff077b82 */ /* 0x000e620000000800 */
[----:B------:R-:W-:Y:S01]  /*7f00*/  BSSY B1, `(.L_x_148) ;  /* 0x0000035000017945 */ /* 0x000fe20003800000 */
[----:B-1----:R-:W-:-:S13]  /*7f10*/  ISETP.LT.OR P6, PT, R7, 0x1, !P6 ;  /* 0x000000010700780c */ /* 0x002fda00077c1670 */
[----:B------:R-:W-:Y:S05]  /*7f20*/  @P6 BRA `(.L_x_149) ;  /* 0x0000000000c86947 */ /* 0x000fea0003800000 */
[----:B------:R-:W-:Y:S01]  /*7f30*/  IMAD.SHL.U32 R14, R4, 0x80, RZ ;  /* 0x00000080040e7824 */ /* 0x000fe200078e00ff */
[----:B------:R-:W-:Y:S01]  /*7f40*/  MOV R4, R10 ;  /* 0x0000000a00047202 */ /* 0x000fe20000000f00 */
[----:B------:R-:W-:Y:S02]  /*7f50*/  IMAD.SHL.U32 R15, R5, 0x80, RZ ;  /* 0x00000080050f7824 */ /* 0x000fe400078e00ff */
[----:B------:R-:W-:Y:S02]  /*7f60*/  IMAD.MOV.U32 R20, RZ, RZ, RZ ;  /* 0x000000ffff147224 */ /* 0x000fe400078e00ff */
[----:B------:R-:W-:Y:S02]  /*7f70*/  IMAD.MOV.U32 R5, RZ, RZ, R0 ;  /* 0x000000ffff057224 */ /* 0x000fe400078e0000 */
[----:B------:R-:W-:-:S07]  /*7f80*/  IMAD.MOV.U32 R7, RZ, RZ, R12 ;  /* 0x000000ffff077224 */ /* 0x000fce00078e000c */
.L_x_153:
[----:B------:R-:W1:Y:S01]  /*7f90*/  S2R R9, SR_CgaCtaId ;  /* 0x0000000000097919 */ /* 0x000e620000008800 */
[----:B------:R-:W-:-:S04]  /*7fa0*/  MOV R8, 0x400 ;  /* 0x0000040000087802 */ /* 0x000fc80000000f00 */
[----:B-1----:R-:W-:Y:S02]  /*7fb0*/  LEA R18, R9, R8, 0x18 ;  /* 0x0000000809127211 */ /* 0x002fe400078ec0ff */
[----:B------:R-:W-:Y:S01]  /*7fc0*/  SHF.L.U32 R8, R5, 0x1f, RZ ;  /* 0x0000001f05087819 */ /* 0x000fe200000006ff */
[----:B------:R-:W1:Y:S02]  /*7fd0*/  @!P2 LDC R9, c[0x0][0x500] ;  /* 0x00014000ff09ab82 */ /* 0x000e640000000800 */
[----:B------:R-:W-:-:S04]  /*7fe0*/  IMAD R21, R7, 0x8, R18 ;  /* 0x0000000807157824 */ /* 0x000fc800078e0212 */
[----:B------:R-:W2:Y:S02]  /*7ff0*/  SYNCS.PHASECHK.TRANS64.TRYWAIT P1, [R21+URZ+0x60], R8 ;  /* 0x00006008150075a7 */ /* 0x000ea4000802017f */
[----:B--2---:R-:W-:Y:S05]  /*8000*/  @!P1 BRA `(.L_x_150) ;  /* 0x0000001400949947 */ /* 0x004fea0003800000 */
.L_x_189:
[----:B--2---:R-:W-:Y:S01]  /*8010*/  PRMT R8, R11, 0x9910, RZ ;  /* 0x000099100b087816 */ /* 0x004fe200000000ff */
[----:B-1----:R1:W-:Y:S03]  /*8020*/  @!P2 SYNCS.ARRIVE.TRANS64 RZ, [R21+URZ], R9 ;  /* 0x0000000915ffa9a7 */ /* 0x0023e6000800003f */
[----:B------:R-:W-:-:S13]  /*8030*/  ISETP.NE.AND P1, PT, R8, 0x2, PT ;  /* 0x000000020800780c */ /* 0x000fda0003f25270 */
[----:B-1----:R-:W-:Y:S05]  /*8040*/  @P1 BRA `(.L_x_151) ;  /* 0x0000000000041947 */ /* 0x002fea0003800000 */
[----:B------:R-:W-:Y:S01]  /*8050*/  BPT.TRAP 0x1 ;  /* 0x000000040000795c */ /* 0x000fe20000300000 */
.L_x_151:
[----:B------:R-:W-:Y:S05]  /*8060*/  @P0 BRA `(.L_x_152) ;  /* 0x0000000000040947 */ /* 0x000fea0003800000 */
[----:B------:R-:W-:Y:S01]  /*8070*/  BPT.TRAP 0x1 ;  /* 0x000000040000795c */ /* 0x000fe20000300000 */
.L_x_152:
[----:B------:R-:W-:Y:S01]  /*8080*/  IMAD R18, R7, 0x2000, R18 ;  /* 0x0000200007127824 */ /* 0x000fe200078e0212 */
[----:B------:R-:W-:Y:S01]  /*8090*/  R2UR UR9, R21 ;  /* 0x00000000150972ca */ /* 0x000fe200000e0000 */
[----:B------:R-:W-:Y:S01]  /*80a0*/  VIADD R4, R4, 0xffffffff ;  /* 0xffffffff04047836 */ /* 0x000fe20000000000 */
[----:B------:R-:W-:Y:S01]  /*80b0*/  UIADD3 UR4, UP0, UR20, 0xf0, URZ ;  /* 0x000000f014047890 */ /* 0x000fe2000ff1e03f */
[----:B------:R-:W-:Y:S01]  /*80c0*/  R2UR UR11, R15 ;  /* 0x000000000f0b72ca */ /* 0x000fe200000e0000 */
[----:B------:R-:W-:Y:S01]  /*80d0*/  UIADD3 UR22, UP1, UR20, 0x1f0, URZ ;  /* 0x000001f014167890 */ /* 0x000fe2000ff3e03f */
[----:B------:R-:W-:Y:S01]  /*80e0*/  R2UR UR8, R18 ;  /* 0x00000000120872ca */ /* 0x000fe200000e0000 */
[----:B------:R-:W-:Y:S01]  /*80f0*/  UIADD3.X UR5, URZ, UR21, URZ, UP0, !UPT ;  /* 0x000000153f057290 */ /* 0x000fe200087fe43f */
[----:B------:R-:W-:Y:S01]  /*8100*/  R2UR UR10, R20 ;  /* 0x00000000140a72ca */ /* 0x000fe200000e0000 */
[----:B------:R-:W-:Y:S01]  /*8110*/  UIADD3.X UR23, URZ, UR21, URZ, UP1, !UPT ;  /* 0x000000153f177290 */ /* 0x000fe20008ffe43f */
[----:B------:R-:W-:Y:S01]  /*8120*/  R2UR UR12, R6 ;  /* 0x00000000060c72ca */ /* 0x000fe200000e0000 */
[----:B------:R-:W-:Y:S01]  /*8130*/  UMOV UR6, 0x0 ;  /* 0x0000000000067882 */ /* 0x000fe20000000000 */
[----:B------:R-:W-:Y:S01]  /*8140*/  R2UR UR18, R14 ;  /* 0x000000000e1272ca */ /* 0x000fe200000e0000 */
[----:B------:R-:W-:Y:S01]  /*8150*/  UMOV UR7, 0x10000000 ;  /* 0x1000000000077882 */ /* 0x000fe20000000000 */
[----:B------:R-:W-:Y:S01]  /*8160*/  ISETP.GT.AND P3, PT, R4, 0x1, PT ;  /* 0x000000010400780c */ /* 0x000fe20003f64270 */
[----:B------:R-:W-:Y:S01]  /*8170*/  VIADD R20, R20, 0x40 ;  /* 0x0000004014147836 */ /* 0x000fe20000000000 */
[----:B------:R-:W-:-:S03]  /*8180*/  IADD3 R7, R7, 0x1, RZ ;  /* 0x0000000107077810 */ /* 0x000fc60007ffe0ff */
[----:B------:R-:W-:Y:S01]  /*8190*/  UIADD3 UR13, UR8, 0x6300, URZ ;  /* 0x00006300080d7890 */ /* 0x000fe2000fffe03f */
[----:B------:R-:W-:Y:S01]  /*81a0*/  ISETP.NE.AND P1, PT, R7, 0xc, PT ;  /* 0x0000000c0700780c */ /* 0x000fe20003f25270 */
[----:B------:R-:W-:-:S03]  /*81b0*/  UIADD3 UR14, UR8, 0x1e300, URZ ;  /* 0x0001e300080e7890 */ /* 0x000fc6000fffe03f */
[----:B------:R-:W-:Y:S02]  /*81c0*/  SEL R8, RZ, 0x1, P1 ;  /* 0x00000001ff087807 */ /* 0x000fe40000800000 */
[----:B------:R-:W-:Y:S01]  /*81d0*/  UMOV UR8, UR13 ;  /* 0x0000000d00087c82 */ /* 0x000fe20008000000 */
[----:B------:R-:W-:Y:S01]  /*81e0*/  SEL R7, R7, RZ, P1 ;  /* 0x000000ff07077207 */ /* 0x000fe20000800000 */
[----:B------:R1:W-:Y:S01]  /*81f0*/  UTMALDG.3D [UR8], [UR4], desc[UR6] ;  /* 0x00000608040075b4 */ /* 0x0003e20008011000 */
[----:B------:R-:W-:Y:S01]  /*8200*/  LOP3.LUT R5, R5, R8, RZ, 0x3c, !PT ;  /* 0x0000000805057212 */ /* 0x000fe200078e3cff */
[----:B-1----:R-:W-:Y:S01]  /*8210*/  UMOV UR8, UR14 ;  /* 0x0000000e00087c82 */ /* 0x002fe20008000000 */
[----:B------:R-:W-:Y:S02]  /*8220*/  UMOV UR11, UR18 ;  /* 0x00000012000b7c82 */ /* 0x000fe40008000000 */
[----:B------:R1:W-:Y:S02]  /*8230*/  UTMALDG.3D [UR8], [UR22], desc[UR6] ;  /* 0x00000608160075b4 */ /* 0x0003e40008011000 */
[----:B-1----:R-:W-:Y:S05]  /*8240*/  @P3 BRA `(.L_x_153) ;  /* 0xfffffffc00503947 */ /* 0x002fea000383ffff */
.L_x_149:
[----:B------:R-:W-:Y:S05]  /*8250*/  BSYNC B1 ;  /* 0x0000000000017941 */ /* 0x000fea0003800000 */
.L_x_148:
[----:B------:R-:W-:Y:S01]  /*8260*/  LOP3.LUT P3, RZ, R13, 0xff, RZ, 0xc0, !PT ;  /* 0x000000ff0dff7812 */ /* 0x000fe2000786c0ff */
[----:B------:R-:W-:Y:S01]  /*8270*/  IMAD.IADD R12, R3, 0x1, R12 ;  /* 0x00000001030c7824 */ /* 0x000fe200078e020c */
[----:B------:R-:W-:Y:S01]  /*8280*/  IADD3 R16, P4, R16, UR38, RZ ;  /* 0x0000002610107c10 */ /* 0x000fe2000ff9e0ff */
[----:B------:R-:W-:Y:S01]  /*8290*/  ULDC.64 UR4, c[0x0][0x8f8] ;  /* 0x00023e0000047ab9 */ /* 0x000fe20000000a00 */
[----:B------:R-:W-:Y:S01]  /*82a0*/  BSSY B1, `(.L_x_154) ;  /* 0x000006b000017945 */ /* 0x000fe20003800000 */
[----:B------:R-:W-:Y:S02]  /*82b0*/  PRMT R13, RZ, 0x7610, R13 ;  /* 0x00007610ff0d7816 */ /* 0x000fe4000000000d */
[----:B------:R-:W-:Y:S02]  /*82c0*/  ISETP.GT.U32.AND P1, PT, R12, 0xb, PT ;  /* 0x0000000b0c00780c */ /* 0x000fe40003f24070 */
[----:B------:R-:W-:Y:S02]  /*82d0*/  IADD3.X R17, R17, UR37, RZ, P4, !PT ;  /* 0x0000002511117c10 */ /* 0x000fe4000a7fe4ff */
[----:B------:R-:W-:-:S02]  /*82e0*/  ISETP.LT.U32.AND P1, PT, R3, 0xc, P1 ;  /* 0x0000000c0300780c */ /* 0x000fc40000f21070 */
[----:B------:R-:W1:Y:S01]  /*82f0*/  @P3 S2R R5, SR_CgaCtaId ;  /* 0x0000000000053919 */ /* 0x000e620000008800 */
[----:B------:R-:W-:-:S04]  /*8300*/  @P3 MOV R4, 0x400 ;  /* 0x0000040000043802 */ /* 0x000fc80000000f00 */
[----:B-1----:R-:W-:Y:S01]  /*8310*/  @P3 LEA R6, R5, R4, 0x18 ;  /* 0x0000000405063211 */ /* 0x002fe200078ec0ff */
[----:B------:R-:W-:Y:S01]  /*8320*/  IMAD.WIDE.U32 R4, R12, -0x55555555, RZ ;  /* 0xaaaaaaab0c047825 */ /* 0x000fe200078e00ff */
[----:B------:R-:W-:Y:S02]  /*8330*/  MOV R4, 0xffffffff ;  /* 0xffffffff00047802 */ /* 0x000fe40000000f00 */
[----:B------:R1:W-:Y:S01]  /*8340*/  @P3 SYNCS.ARRIVE.TRANS64.A1T0 RZ, [R6+URZ+0x108], RZ ;  /* 0x000108ff06ff39a7 */ /* 0x0003e2000810003f */
[----:B------:R-:W-:Y:S02]  /*8350*/  ISETP.GE.U32.AND P3, PT, R3, 0xc, PT ;  /* 0x0000000c0300780c */ /* 0x000fe40003f66070 */
[----:B------:R-:W-:Y:S02]  /*8360*/  SHF.R.U32.HI R7, RZ, 0x3, R5 ;  /* 0x00000003ff077819 */ /* 0x000fe40000011605 */
[----:B------:R-:W-:Y:S02]  /*8370*/  SEL R5, RZ, 0x1, !P1 ;  /* 0x00000001ff057807 */ /* 0x000fe40004800000 */
[----:B------:R-:W-:Y:S01]  /*8380*/  ISETP.GE.U32.AND P1, PT, R16, UR4, PT ;  /* 0x0000000410007c0c */ /* 0x000fe2000bf26070 */
[----:B------:R-:W-:Y:S01]  /*8390*/  IMAD R12, R7, -0xc, R12 ;  /* 0xfffffff4070c7824 */ /* 0x000fe200078e020c */
[----:B------:R-:W-:Y:S01]  /*83a0*/  LOP3.LUT R0, R0, R5, RZ, 0x3c, !PT ;  /* 0x0000000500007212 */ /* 0x000fe200078e3cff */
[----:B------:R-:W-:Y:S01]  /*83b0*/  IMAD.MOV.U32 R5, RZ, RZ, -0x1 ;  /* 0xffffffffff057424 */ /* 0x000fe200078e00ff */
[----:B------:R-:W-:Y:S01]  /*83c0*/  ISETP.GE.U32.AND.EX P1, PT, R17, UR5, PT, P1 ;  /* 0x0000000511007c0c */ /* 0x000fe2000bf26110 */
[----:B-1----:R-:W-:-:S02]  /*83d0*/  IMAD.MOV.U32 R6, RZ, RZ, -0x1 ;  /* 0xffffffffff067424 */ /* 0x002fc400078e00ff */
[--C-:B------:R-:W-:Y:S02]  /*83e0*/  @P3 LOP3.LUT R0, R0, 0x1, R7.reuse, 0x78, !PT ;  /* 0x0000000100003812 */ /* 0x100fe400078e7807 */
[----:B------:R-:W-:-:S08]  /*83f0*/  PRMT R7, RZ, 0x7610, R7 ;  /* 0x00007610ff077816 */ /* 0x000fd00000000007 */
[----:B------:R-:W-:Y:S05]  /*8400*/  @P1 BRA `(.L_x_155) ;  /* 0x0000000400501947 */ /* 0x000fea0003800000 */
[----:B------:R-:W-:Y:S01]  /*8410*/  ULDC.64 UR4, c[0x0][0x8d0] ;  /* 0x0002340000047ab9 */ /* 0x000fe20000000a00 */
[----:B------:R-:W1:Y:S01]  /*8420*/  S2R R15, SR_CTAID.X ;  /* 0x00000000000f7919 */ /* 0x000e620000002500 */
[----:B------:R-:W-:Y:S01]  /*8430*/  ISETP.NE.U32.AND P1, PT, RZ, UR4, PT ;  /* 0x00000004ff007c0c */ /* 0x000fe2000bf25070 */
[----:B------:R-:W-:Y:S01]  /*8440*/  ULDC UR7, c[0x0][0x8d8] ;  /* 0x0002360000077ab9 */ /* 0x000fe20000000800 */
[----:B------:R-:W-:Y:S01]  /*8450*/  IMAD.MOV.U32 R4, RZ, RZ, R16 ;  /* 0x000000ffff047224 */ /* 0x000fe200078e0010 */
[----:B------:R-:W2:Y:S01]  /*8460*/  S2R R14, SR_CTAID.Y ;  /* 0x00000000000e7919 */ /* 0x000ea20000002600 */
[----:B------:R-:W-:Y:S01]  /*8470*/  ISETP.NE.AND.EX P1, PT, RZ, UR5, PT, P1 ;  /* 0x00000005ff007c0c */ /* 0x000fe2000bf25310 */
[----:B------:R-:W-:-:S12]  /*8480*/  IMAD.MOV.U32 R5, RZ, RZ, R17 ;  /* 0x000000ffff057224 */ /* 0x000fd800078e0011 */
[----:B------:R-:W-:Y:S05]  /*8490*/  @!P1 BRA `(.L_x_156) ;  /* 0x0000000000289947 */ /* 0x000fea0003800000 */
[----:B------:R-:W-:Y:S02]  /*84a0*/  ULDC UR6, c[0x0][0x8dc] ;  /* 0x0002370000067ab9 */ /* 0x000fe40000000800 */
[----:B------:R-:W-:-:S05]  /*84b0*/  IADD3 R9, P1, R16, UR6, RZ ;  /* 0x0000000610097c10 */ /* 0x000fca000ff3e0ff */
[----:B------:R-:W-:-:S04]  /*84c0*/  IMAD.X R21, RZ, RZ, R17, P1 ;  /* 0x000000ffff157224 */ /* 0x000fc800008e0611 */
[----:B------:R-:W-:-:S04]  /*84d0*/  IMAD.WIDE.U32 R6, R21, UR4, RZ ;  /* 0x0000000415067c25 */ /* 0x000fc8000f8e00ff */
[----:B------:R-:W-:-:S04]  /*84e0*/  IMAD.WIDE.U32 R6, P1, R9, UR5, R6 ;  /* 0x0000000509067c25 */ /* 0x000fc8000f820006 */
[----:B------:R-:W-:Y:S01]  /*84f0*/  IMAD.WIDE.U32 R8, R9, UR4, RZ ;  /* 0x0000000409087c25 */ /* 0x000fe2000f8e00ff */
[----:B------:R-:W-:-:S03]  /*8500*/  IADD3.X R5, RZ, RZ, RZ, P1, !PT ;  /* 0x000000ffff057210 */ /* 0x000fc60000ffe4ff */
[----:B------:R-:W-:Y:S01]  /*8510*/  IMAD.MOV.U32 R4, RZ, RZ, R7 ;  /* 0x000000ffff047224 */ /* 0x000fe200078e0007 */
[----:B------:R-:W-:-:S05]  /*8520*/  IADD3 RZ, P1, R9, R6, RZ ;  /* 0x0000000609ff7210 */ /* 0x000fca0007f3e0ff */
[----:B------:R-:W-:-:S08]  /*8530*/  IMAD.WIDE.U32.X R4, R21, UR5, R4, P1 ;  /* 0x0000000515047c25 */ /* 0x000fd000088e0404 */
.L_x_156:
[--C-:B------:R-:W-:Y:S01]  /*8540*/  SHF.R.U64 R8, R4, UR7, R5.reuse ;  /* 0x0000000704087c19 */ /* 0x100fe20008001205 */
[----:B------:R-:W-:Y:S01]  /*8550*/  ULDC.64 UR4, c[0x0][0x8c8] ;  /* 0x0002320000047ab9 */ /* 0x000fe20000000a00 */
[----:B------:R-:W-:Y:S01]  /*8560*/  SHF.R.U32.HI R4, RZ, UR7, R5 ;  /* 0x00000007ff047c19 */ /* 0x000fe20008011605 */
[----:B------:R-:W3:Y:S01]  /*8570*/  LDC R24, c[0x0][0x144] ;  /* 0x00005100ff187b82 */ /* 0x000ee20000000800 */
[----:B------:R-:W-:Y:S01]  /*8580*/  IADD3 R7, P1, RZ, -R8, RZ ;  /* 0x80000008ff077210 */ /* 0x000fe20007f3e0ff */
[----:B------:R-:W-:Y:S01]  /*8590*/  ULDC.64 UR8, c[0x0][0x8e8] ;  /* 0x00023a0000087ab9 */ /* 0x000fe20000000a00 */
[----:B-1----:R-:W-:Y:S01]  /*85a0*/  I2FP.F32.U32 R9, R15 ;  /* 0x0000000f00097245 */ /* 0x002fe20000201000 */
[----:B------:R-:W-:Y:S02]  /*85b0*/  ULDC UR6, c[0x0][0x8b0] ;  /* 0x00022c0000067ab9 */ /* 0x000fe40000000800 */
[----:B------:R-:W-:Y:S01]  /*85c0*/  IMAD.X R4, RZ, RZ, ~R4, P1 ;  /* 0x000000ffff047224 */ /* 0x000fe200008e0e04 */
[----:B------:R-:W-:Y:S01]  /*85d0*/  ISETP.NE.U32.AND P1, PT, RZ, UR8, PT ;  /* 0x00000008ff007c0c */ /* 0x000fe2000bf25070 */
[----:B------:R-:W1:Y:S02]  /*85e0*/  LDC R21, c[0x0][0x148] ;  /* 0x00005200ff157b82 */ /* 0x000e640000000800 */
[----:B------:R-:W-:Y:S01]  /*85f0*/  IMAD R6, R4, UR4, RZ ;  /* 0x0000000404067c24 */ /* 0x000fe2000f8e02ff */
[----:B------:R-:W-:Y:S01]  /*8600*/  ISETP.NE.AND.EX P1, PT, RZ, UR9, PT, P1 ;  /* 0x00000009ff007c0c */ /* 0x000fe2000bf25310 */
[----:B------:R-:W-:Y:S01]  /*8610*/  IMAD.WIDE.U32 R4, R7, UR4, R16 ;  /* 0x0000000407047c25 */ /* 0x000fe2000f8e0010 */
[----:B------:R-:W-:-:S03]  /*8620*/  ULDC UR4, c[0x0][0x150] ;  /* 0x0000540000047ab9 */ /* 0x000fc60000000800 */
[----:B------:R-:W-:Y:S02]  /*8630*/  IMAD R7, R7, UR5, R6 ;  /* 0x0000000507077c24 */ /* 0x000fe4000f8e0206 */
[----:B------:R-:W-:Y:S01]  /*8640*/  FMUL R6, R9, UR4 ;  /* 0x0000000409067c20 */ /* 0x000fe20008400000 */
[----:B------:R-:W-:Y:S01]  /*8650*/  ULDC UR4, c[0x0][0x8c0] ;  /* 0x0002300000047ab9 */ /* 0x000fe20000000800 */
[----:B------:R-:W-:Y:S01]  /*8660*/  ULDC UR5, c[0x0][0x154] ;  /* 0x0000550000057ab9 */ /* 0x000fe20000000800 */
[----:B------:R-:W-:-:S03]  /*8670*/  IMAD.IADD R5, R5, 0x1, R7 ;  /* 0x0000000105057824 */ /* 0x000fc600078e0207 */
[----:B------:R-:W4:Y:S02]  /*8680*/  F2I.U32.TRUNC.NTZ R6, R6 ;  /* 0x0000000600067305 */ /* 0x000f24000020f000 */
[----:B------:R-:W-:Y:S02]  /*8690*/  SHF.R.U64 R9, R4, UR4, R5 ;  /* 0x0000000404097c19 */ /* 0x000fe40008001205 */
[----:B--2---:R-:W-:-:S05]  /*86a0*/  I2FP.F32.U32 R4, R14 ;  /* 0x0000000e00047245 */ /* 0x004fca0000201000 */
[----:B------:R-:W-:Y:S01]  /*86b0*/  FMUL R22, R4, UR5 ;  /* 0x0000000504167c20 */ /* 0x000fe20008400000 */
[----:B------:R-:W-:Y:S01]  /*86c0*/  SHF.R.U32.HI R4, RZ, UR4, R5 ;  /* 0x00000004ff047c19 */ /* 0x000fe20008011605 */
[----:B------:R-:W-:-:S03]  /*86d0*/  ULDC UR4, c[0x0][0x900] ;  /* 0x0002400000047ab9 */ /* 0x000fc60000000800 */
[--C-:B------:R-:W-:Y:S01]  /*86e0*/  SHF.R.U32.HI R5, RZ, UR6, R4.reuse ;  /* 0x00000006ff057c19 */ /* 0x100fe20008011604 */
[----:B------:R-:W2:Y:S01]  /*86f0*/  F2I.U32.TRUNC.NTZ R22, R22 ;  /* 0x0000001600167305 */ /* 0x000ea2000020f000 */
[----:B------:R-:W-:Y:S01]  /*8700*/  SHF.R.U64 R20, R9, UR6, R4 ;  /* 0x0000000609147c19 */ /* 0x000fe20008001204 */
[----:B----4-:R-:W-:Y:S01]  /*8710*/  IMAD.MOV R6, RZ, RZ, -R6 ;  /* 0x000000ffff067224 */ /* 0x010fe200078e0a06 */
[--C-:B------:R-:W-:Y:S02]  /*8720*/  SHF.R.U32.HI R23, RZ, UR4, R5.reuse ;  /* 0x00000004ff177c19 */ /* 0x100fe40008011605 */
[----:B------:R-:W-:Y:S01]  /*8730*/  SHF.R.U64 R18, R20, UR4, R5 ;  /* 0x0000000414127c19 */ /* 0x000fe20008001205 */
[----:B---3--:R-:W-:Y:S02]  /*8740*/  IMAD R15, R24, R6, R15 ;  /* 0x00000006180f7224 */ /* 0x008fe400078e020f */
[----:B------:R-:W-:Y:S01]  /*8750*/  IMAD.MOV.U32 R5, RZ, RZ, R23 ;  /* 0x000000ffff057224 */ /* 0x000fe200078e0017 */
[----:B------:R-:W-:Y:S01]  /*8760*/  MOV R4, R18 ;  /* 0x0000001200047202 */ /* 0x000fe20000000f00 */
[----:B------:R-:W-:Y:S06]  /*8770*/  @!P1 BRA `(.L_x_157) ;  /* 0x0000000000289947 */ /* 0x000fec0003800000 */
[----:B------:R-:W-:Y:S02]  /*8780*/  ULDC UR4, c[0x0][0x8f4] ;  /* 0x00023d0000047ab9 */ /* 0x000fe40000000800 */
[----:B------:R-:W-:-:S05]  /*8790*/  IADD3 R5, P1, R18, UR4, RZ ;  /* 0x0000000412057c10 */ /* 0x000fca000ff3e0ff */
[----:B------:R-:W-:-:S04]  /*87a0*/  IMAD.X R23, RZ, RZ, R23, P1 ;  /* 0x000000ffff177224 */ /* 0x000fc800008e0617 */
[----:B------:R-:W-:-:S04]  /*87b0*/  IMAD.WIDE.U32 R6, R23, UR8, RZ ;  /* 0x0000000817067c25 */ /* 0x000fc8000f8e00ff */
[----:B------:R-:W-:-:S04]  /*87c0*/  IMAD.WIDE.U32 R6, P1, R5, UR9, R6 ;  /* 0x0000000905067c25 */ /* 0x000fc8000f820006 */
[----:B------:R-:W-:-:S04]  /*87d0*/  IMAD.WIDE.U32 R4, R5, UR8, RZ ;  /* 0x0000000805047c25 */ /* 0x000fc8000f8e00ff */
[----:B------:R-:W-:Y:S01]  /*87e0*/  IMAD.MOV.U32 R4, RZ, RZ, R7 ;  /* 0x000000ffff047224 */ /* 0x000fe200078e0007 */
[----:B------:R-:W-:Y:S01]  /*87f0*/  IADD3 RZ, P3, R5, R6, RZ ;  /* 0x0000000605ff7210 */ /* 0x000fe20007f7e0ff */
[----:B------:R-:W-:-:S04]  /*8800*/  IMAD.X R5, RZ, RZ, RZ, P1 ;  /* 0x000000ffff057224 */ /* 0x000fc800008e06ff */
[----:B------:R-:W-:-:S08]  /*8810*/  IMAD.WIDE.U32.X R4, R23, UR9, R4, P3 ;  /* 0x0000000917047c25 */ /* 0x000fd000098e0404 */
.L_x_157:
[----:B------:R-:W-:Y:S01]  /*8820*/  ISETP.NE.AND P1, PT, R2, 0x1, PT ;  /* 0x000000010200780c */ /* 0x000fe20003f25270 */
[----:B------:R-:W-:Y:S01]  /*8830*/  ULDC UR4, c[0x0][0x8f0] ;  /* 0x00023c0000047ab9 */ /* 0x000fe20000000800 */
[----:B--2---:R-:W-:Y:S01]  /*8840*/  IADD3 R22, -R22, RZ, RZ ;  /* 0x000000ff16167210 */ /* 0x004fe20007ffe1ff */
[----:B------:R-:W-:Y:S01]  /*8850*/  ULDC UR5, c[0x0][0x8b8] ;  /* 0x00022e0000057ab9 */ /* 0x000fe20000000800 */
[----:B------:R-:W-:Y:S01]  /*8860*/  SHF.R.U64 R5, R4, UR4, R5 ;  /* 0x0000000404057c19 */ /* 0x000fe20008001205 */
[----:B------:R-:W-:Y:S01]  /*8870*/  ULDC UR4, c[0x0][0x8e0] ;  /* 0x0002380000047ab9 */ /* 0x000fe20000000800 */
[----:B------:R-:W-:Y:S01]  /*8880*/  LOP3.LUT R20, R20, UR16, RZ, 0xc0, !PT ;  /* 0x0000001014147c12 */ /* 0x000fe2000f8ec0ff */
[----:B------:R-:W-:Y:S01]  /*8890*/  IMAD.MOV.U32 R6, RZ, RZ, R8 ;  /* 0x000000ffff067224 */ /* 0x000fe200078e0008 */
[----:B------:R-:W-:Y:S01]  /*88a0*/  LOP3.LUT R9, R9, UR15, RZ, 0xc0, !PT ;  /* 0x0000000f09097c12 */ /* 0x000fe2000f8ec0ff */
[----:B------:R-:W-:Y:S02]  /*88b0*/  IMAD.MOV R7, RZ, RZ, -R5 ;  /* 0x000000ffff077224 */ /* 0x000fe400078e0a05 */
[----:B------:R-:W-:-:S02]  /*88c0*/  IMAD R20, R5, UR17, R20 ;  /* 0x0000001105147c24 */ /* 0x000fc4000f8e0214 */
[----:B-1----:R-:W-:Y:S02]  /*88d0*/  @P1 IMAD R15, R21, R22, R14 ;  /* 0x00000016150f1224 */ /* 0x002fe400078e020e */
[----:B------:R-:W-:Y:S01]  /*88e0*/  IMAD R18, R7, UR4, R18 ;  /* 0x0000000407127c24 */ /* 0x000fe2000f8e0212 */
[----:B------:R-:W-:Y:S01]  /*88f0*/  ULDC UR4, c[0x0][0x8a8] ;  /* 0x00022a0000047ab9 */ /* 0x000fe20000000800 */
[----:B------:R-:W-:Y:S02]  /*8900*/  IMAD R15, R20, UR5, R15 ;  /* 0x00000005140f7c24 */ /* 0x000fe4000f8e020f */
[----:B------:R-:W-:Y:S02]  /*8910*/  IMAD R18, R18, UR4, R9 ;  /* 0x0000000412127c24 */ /* 0x000fe4000f8e0209 */
[----:B------:R-:W-:-:S03]  /*8920*/  IMAD.MOV.U32 R7, RZ, RZ, 0x1 ;  /* 0x00000001ff077424 */ /* 0x000fc600078e00ff */
[----:B------:R-:W-:Y:S02]  /*8930*/  SEL R4, R18, R15, !P1 ;  /* 0x0000000f12047207 */ /* 0x000fe40004800000 */
[----:B------:R-:W-:-:S07]  /*8940*/  SEL R5, R15, R18, !P1 ;  /* 0x000000120f057207 */ /* 0x000fce0004800000 */
.L_x_155:
[----:B------:R-:W-:Y:S05]  /*8950*/  BSYNC B1 ;  /* 0x0000000000017941 */ /* 0x000fea0003800000 */
.L_x_154:
[----:B------:R-:W-:-:S13]  /*8960*/  LOP3.LUT P1, RZ, R7, 0xff, RZ, 0xc0, !PT ;  /* 0x000000ff07ff7812 */ /* 0x000fda000782c0ff */
[----:B------:R-:W-:Y:S05]  /*8970*/  @P1 BRA `(.L_x_158) ;  /* 0xfffffff400501947 */ /* 0x000fea000383ffff */
[----:B------:R-:W-:Y:S05]  /*8980*/  BSYNC B0 ;  /* 0x0000000000007941 */ /* 0x000fea0003800000 */
.L_x_146:
[----:B------:R-:W-:-:S03]  /*8990*/  UMOV UR4, 0xffffffff ;  /* 0xffffffff00047882 */ /* 0x000fc60000000000 */
[----:B------:R-:W-:Y:S05]  /*89a0*/  BRA.DIV UR4, `(.L_x_159) ;  /* 0x0000000e04407947 */ /* 0x000fea000b800000 */
[----:B------:R-:W-:-:S13]  /*89b0*/  ELECT P6, URZ, PT ;  /* 0x00000000003f782f */ /* 0x000fda00038c0000 */
.L_x_192:
[----:B------:R-:W-:Y:S04]  /*89c0*/  BSSY B0, `(.L_x_160) ;  /* 0x0000073000007945 */ /* 0x000fe80003800000 */
[----:B------:R-:W-:Y:S05]  /*89d0*/  @!P6 BRA `(.L_x_161) ;  /* 0x0000000400c4e947 */ /* 0x000fea0003800000 */
[----:B------:R-:W-:-:S04]  /*89e0*/  LOP3.LUT R19, R19, 0x2, RZ, 0xfc, !PT ;  /* 0x0000000213137812 */ /* 0x000fc800078efcff */
[----:B------:R-:W-:-:S13]  /*89f0*/  ISETP.NE.AND P0, PT, R19, 0x3, PT ;  /* 0x000000031300780c */ /* 0x000fda0003f05270 */
[----:B------:R-:W-:Y:S05]  /*8a00*/  @!P0 BRA `(.L_x_162) ;  /* 0x0000000000048947 */ /* 0x000fea0003800000 */
[----:B------:R-:W-:Y:S01]  /*8a10*/  BPT.TRAP 0x1 ;  /* 0x000000040000795c */ /* 0x000fe20000300000 */
.L_x_162:
[----:B------:R-:W1:Y:S01]  /*8a20*/  S2R R3, SR_CgaCtaId ;  /* 0x0000000000037919 */ /* 0x000e620000008800 */
[----:B------:R-:W-:-:S04]  /*8a30*/  MOV R2, 0x400 ;  /* 0x0000040000027802 */ /* 0x000fc80000000f00 */
[----:B-1----:R-:W-:Y:S02]  /*8a40*/  LEA R3, R3, R2, 0x18 ;  /* 0x0000000203037211 */ /* 0x002fe400078ec0ff */
[----:B------:R-:W-:-:S03]  /*8a50*/  SHF.L.U32 R2, R0, 0x1f, RZ ;  /* 0x0000001f00027819 */ /* 0x000fc600000006ff */
[----:B------:R-:W-:-:S05]  /*8a60*/  VIADD R3, R3, 0x60 ;  /* 0x0000006003037836 */ /* 0x000fca0000000000 */
[C---:B------:R-:W-:Y:S01]  /*8a70*/  LEA R7, R12.reuse, R3, 0x3 ;  /* 0x000000030c077211 */ /* 0x040fe200078e18ff */
[----:B------:R-:W-:-:S03]  /*8a80*/  VIADD R12, R12, 0x1 ;  /* 0x000000010c0c7836 */ /* 0x000fc60000000000 */
[----:B------:R-:W1:Y:S02]  /*8a90*/  SYNCS.PHASECHK.TRANS64.TRYWAIT P0, [R7+URZ], R2 ;  /* 0x00000002070075a7 */ /* 0x000e64000800017f */
[----:B------:R-:W-:-:S04]  /*8aa0*/  ISETP.NE.AND P1, PT, R12, 0xc, PT ;  /* 0x0000000c0c00780c */ /* 0x000fc80003f25270 */
[----:B------:R-:W-:Y:S02]  /*8ab0*/  SEL R5, RZ, 0x1, P1 ;  /* 0x00000001ff057807 */ /* 0x000fe40000800000 */
[----:B------:R-:W-:Y:S02]  /*8ac0*/  SEL R12, R12, RZ, P1 ;  /* 0x000000ff0c0c7207 */ /* 0x000fe40000800000 */
[----:B------:R-:W-:-:S03]  /*8ad0*/  LOP3.LUT R5, R0, R5, RZ, 0x3c, !PT ;  /* 0x0000000500057212 */ /* 0x000fc600078e3cff */
[----:B------:R-:W-:Y:S01]  /*8ae0*/  IMAD R9, R12, 0x8, R3 ;  /* 0x000000080c097824 */ /* 0x000fe200078e0203 */
[----:B------:R-:W-:Y:S01]  /*8af0*/  SHF.L.U32 R4, R5, 0x1f, RZ ;  /* 0x0000001f05047819 */ /* 0x000fe200000006ff */
[----:B-1----:R-:W-:Y:S06]  /*8b00*/  @!P0 BRA `(.L_x_163) ;  /* 0x0000000c00088947 */ /* 0x002fec0003800000 */
.L_x_193:
[----:B------:R-:W2:Y:S01]  /*8b10*/  SYNCS.PHASECHK.TRANS64.TRYWAIT P0, [R9+URZ], R4 ;  /* 0x00000004090075a7 */ /* 0x000ea2000800017f */
[----:B------:R-:W-:-:S05]  /*8b20*/  VIADD R0, R12, 0x1 ;  /* 0x000000010c007836 */ /* 0x000fca0000000000 */
[----:B------:R-:W-:-:S04]  /*8b30*/  ISETP.NE.AND P1, PT, R0, 0xc, PT ;  /* 0x0000000c0000780c */ /* 0x000fc80003f25270 */
[----:B-1----:R-:W-:Y:S02]  /*8b40*/  SEL R2, RZ, 0x1, P1 ;  /* 0x00000001ff027807 */ /* 0x002fe40000800000 */
[----:B------:R-:W-:Y:S02]  /*8b50*/  SEL R0, R0, RZ, P1 ;  /* 0x000000ff00007207 */ /* 0x000fe40000800000 */
[----:B------:R-:W-:-:S03]  /*8b60*/  LOP3.LUT R7, R5, R2, RZ, 0x3c, !PT ;  /* 0x0000000205077212 */ /* 0x000fc600078e3cff */
[----:B------:R-:W-:Y:S01]  /*8b70*/  IMAD R6, R0, 0x8, R3 ;  /* 0x0000000800067824 */ /* 0x000fe200078e0203 */
[----:B------:R-:W-:Y:S01]  /*8b80*/  SHF.L.U32 R5, R7, 0x1f, RZ ;  /* 0x0000001f07057819 */ /* 0x000fe200000006ff */
[----:B--2---:R-:W-:Y:S06]  /*8b90*/  @!P0 BRA `(.L_x_164) ;  /* 0x0000000800f88947 */ /* 0x004fec0003800000 */
.L_x_194:
[----:B------:R-:W2:Y:S01]  /*8ba0*/  SYNCS.PHASECHK.TRANS64.TRYWAIT P0, [R6+URZ], R5 ;  /* 0x00000005060075a7 */ /* 0x000ea2000800017f */
[----:B------:R-:W-:-:S04]  /*8bb0*/  IADD3 R0, R0, 0x1, RZ ;  /* 0x0000000100007810 */ /* 0x000fc80007ffe0ff */
[----:B------:R-:W-:-:S04]  /*8bc0*/  ISETP.NE.AND P1, PT, R0, 0xc, PT ;  /* 0x0000000c0000780c */ /* 0x000fc80003f25270 */
[----:B------:R-:W-:Y:S02]  /*8bd0*/  SEL R2, RZ, 0x1, P1 ;  /* 0x00000001ff027807 */ /* 0x000fe40000800000 */
[----:B------:R-:W-:Y:S02]  /*8be0*/  SEL R0, R0, RZ, P1 ;  /* 0x000000ff00007207 */ /* 0x000fe40000800000 */
[----:B------:R-:W-:-:S03]  /*8bf0*/  LOP3.LUT R7, R7, R2, RZ, 0x3c, !PT ;  /* 0x0000000207077212 */ /* 0x000fc600078e3cff */
[----:B-1----:R-:W-:Y:S01]  /*8c00*/  IMAD R9, R0, 0x8, R3 ;  /* 0x0000000800097824 */ /* 0x002fe200078e0203 */
[----:B------:R-:W-:Y:S01]  /*8c10*/  SHF.L.U32 R4, R7, 0x1f, RZ ;  /* 0x0000001f07047819 */ /* 0x000fe200000006ff */
[----:B--2---:R-:W-:Y:S06]  /*8c20*/  @!P0 BRA `(.L_x_165) ;  /* 0x0000000800e88947 */ /* 0x004fec0003800000 */
.L_x_195:
[----:B------:R-:W2:Y:S01]  /*8c30*/  SYNCS.PHASECHK.TRANS64.TRYWAIT P0, [R9+URZ], R4 ;  /* 0x00000004090075a7 */ /* 0x000ea2000800017f */
[----:B------:R-:W-:-:S05]  /*8c40*/  VIADD R0, R0, 0x1 ;  /* 0x0000000100007836 */ /* 0x000fca0000000000 */
[----:B------:R-:W-:-:S04]  /*8c50*/  ISETP.NE.AND P1, PT, R0, 0xc, PT ;  /* 0x0000000c0000780c */ /* 0x000fc80003f25270 */
[----:B------:R-:W-:Y:S02]  /*8c60*/  SEL R2, RZ, 0x1, P1 ;  /* 0x00000001ff027807 */ /* 0x000fe40000800000 */
[----:B------:R-:W-:Y:S02]  /*8c70*/  SEL R0, R0, RZ, P1 ;  /* 0x000000ff00007207 */ /* 0x000fe40000800000 */
[----:B------:R-:W-:-:S03]  /*8c80*/  LOP3.LUT R7, R7, R2, RZ, 0x3c, !PT ;  /* 0x0000000207077212 */ /* 0x000fc600078e3cff */
[----:B-1----:R-:W-:Y:S01]  /*8c90*/  IMAD R6, R0, 0x8, R3 ;  /* 0x0000000800067824 */ /* 0x002fe200078e0203 */
[----:B------:R-:W-:Y:S01]  /*8ca0*/  SHF.L.U32 R5, R7, 0x1f, RZ ;  /* 0x0000001f07057819 */ /* 0x000fe200000006ff */
[----:B--2---:R-:W-:Y:S06]  /*8cb0*/  @!P0 BRA `(.L_x_166) ;  /* 0x0000000800d88947 */ /* 0x004fec0003800000 */
.L_x_196:
[----:B------:R-:W2:Y:S01]  /*8cc0*/  SYNCS.PHASECHK.TRANS64.TRYWAIT P0, [R6+URZ], R5 ;  /* 0x00000005060075a7 */ /* 0x000ea2000800017f */
[----:B------:R-:W-:-:S05]  /*8cd0*/  VIADD R0, R0, 0x1 ;  /* 0x0000000100007836 */ /* 0x000fca0000000000 */
[----:B------:R-:W-:-:S04]  /*8ce0*/  ISETP.NE.AND P1, PT, R0, 0xc, PT ;  /* 0x0000000c0000780c */ /* 0x000fc80003f25270 */
[----:B------:R-:W-:Y:S02]  /*8cf0*/  SEL R2, RZ, 0x1, P1 ;  /* 0x00000001ff027807 */ /* 0x000fe40000800000 */
[----:B------:R-:W-:Y:S02]  /*8d00*/  SEL R0, R0, RZ, P1 ;  /* 0x000000ff00007207 */ /* 0x000fe40000800000 */
[----:B------:R-:W-:Y:S02]  /*8d10*/  LOP3.LUT R7, R7, R2, RZ, 0x3c, !PT ;  /* 0x0000000207077212 */ /* 0x000fe400078e3cff */
[----:B-1----:R-:W-:Y:S02]  /*8d20*/  LEA R9, R0, R3, 0x3 ;  /* 0x0000000300097211 */ /* 0x002fe400078e18ff */
[----:B------:R-:W-:Y:S01]  /*8d30*/  SHF.L.U32 R4, R7, 0x1f, RZ ;  /* 0x0000001f07047819 */ /* 0x000fe200000006ff */
[----:B--2---:R-:W-:Y:S06]  /*8d40*/  @!P0 BRA `(.L_x_167) ;  /* 0x0000000800c88947 */ /* 0x004fec0003800000 */
.L_x_197:
        /* <DEDUP_REMOVED lines=9> */
.L_x_198:
        /* <DEDUP_REMOVED lines=9> */
.L_x_199:
        /* <DEDUP_REMOVED lines=9> */
.L_x_200:
        /* <DEDUP_REMOVED lines=9> */
.L_x_201:
        /* <DEDUP_REMOVED lines=9> */
.L_x_202:
[----:B------:R-:W2:Y:S01]  /*9020*/  SYNCS.PHASECHK.TRANS64.TRYWAIT P0, [R6+URZ], R5 ;  /* 0x00000005060075a7 */ /* 0x000ea2000800017f */
[----:B------:R-:W-:-:S05]  /*9030*/  VIADD R0, R0, 0x1 ;  /* 0x0000000100007836 */ /* 0x000fca0000000000 */
[----:B------:R-:W-:-:S04]  /*9040*/  ISETP.NE.AND P1, PT, R0, 0xc, PT ;  /* 0x0000000c0000780c */ /* 0x000fc80003f25270 */
[----:B------:R-:W-:Y:S02]  /*9050*/  SEL R2, RZ, 0x1, P1 ;  /* 0x00000001ff027807 */ /* 0x000fe40000800000 */
[----:B------:R-:W-:Y:S02]  /*9060*/  SEL R0, R0, RZ, P1 ;  /* 0x000000ff00007207 */ /* 0x000fe40000800000 */
[----:B------:R-:W-:Y:S01]  /*9070*/  LOP3.LUT R2, R7, R2, RZ, 0x3c, !PT ;  /* 0x0000000207027212 */ /* 0x000fe200078e3cff */
[----:B--2---:R-:W-:Y:S06]  /*9080*/  @!P0 BRA `(.L_x_173) ;  /* 0x0000000800708947 */ /* 0x004fec0003800000 */
.L_x_203:
[----:B------:R-:W-:Y:S01]  /*9090*/  IMAD R3, R0, 0x8, R3 ;  /* 0x0000000800037824 */ /* 0x000fe200078e0203 */
[----:B------:R-:W-:-:S07]  /*90a0*/  SHF.L.U32 R0, R2, 0x1f, RZ ;  /* 0x0000001f02007819 */ /* 0x000fce00000006ff */
.L_x_174:
[----:B---3--:R3:W4:Y:S02]  /*90b0*/  SYNCS.PHASECHK.TRANS64.TRYWAIT P0, [R3+URZ], R0 ;  /* 0x00000000030075a7 */ /* 0x008724000800017f */
[----:B----4-:R-:W-:Y:S05]  /*90c0*/  @!P0 NANOSLEEP.SYNCS 0x989680 ;  /* 0x009896800000895d */ /* 0x010fea0003900000 */
[----:B------:R-:W4:Y:S02]  /*90d0*/  @!P0 SYNCS.PHASECHK.TRANS64 P0, [R3+URZ], R0 ;  /* 0x00000000030085a7 */ /* 0x000f24000800007f */
[----:B----4-:R-:W-:Y:S05]  /*90e0*/  @!P0 BRA `(.L_x_174) ;  /* 0xfffffffc00f08947 */ /* 0x010fea000383ffff */
.L_x_161:
[----:B------:R-:W-:Y:S05]  /*90f0*/  BSYNC B0 ;  /* 0x0000000000007941 */ /* 0x000fea0003800000 */
.L_x_160:
[----:B------:R-:W-:Y:S05]  /*9100*/  EXIT ;  /* 0x000000000000794d */ /* 0x000fea0003800000 */
.L_x_21:
[----:B---3--:R-:W-:-:S04]  /*9110*/  IMAD.U32 R5, RZ, RZ, UR5 ;  /* 0x00000005ff057e24 */ /* 0x008fc8000f8e00ff */
[----:B------:R3:W4:Y:S03]  /*9120*/  SYNCS.PHASECHK.TRANS64.TRYWAIT P0, [R5+URZ], R0 ;  /* 0x00000000050075a7 */ /* 0x000726000800017f */
[----:B----4-:R-:W-:Y:S05]  /*9130*/  @!P0 NANOSLEEP.SYNCS 0x989680 ;  /* 0x009896800000895d */ /* 0x010fea0003900000 */
[----:B------:R-:W4:Y:S02]  /*9140*/  @!P0 SYNCS.PHASECHK.TRANS64 P0, [R5+URZ], R0 ;  /* 0x00000000050085a7 */ /* 0x000f24000800007f */
[----:B----4-:R-:W-:Y:S05]  /*9150*/  @!P0 BRA `(.L_x_21) ;  /* 0xfffffffc00ec8947 */ /* 0x010fea000383ffff */
[----:B------:R-:W-:Y:S05]  /*9160*/  BRA `(.L_x_20) ;  /* 0xffffff8800647947 */ /* 0x000fea000383ffff */
.L_x_27:
[----:B---3--:R-:W-:-:S04]  /*9170*/  IMAD.U32 R5, RZ, RZ, UR8 ;  /* 0x00000008ff057e24 */ /* 0x008fc8000f8e00ff */
[----:B------:R3:W4:Y:S03]  /*9180*/  SYNCS.PHASECHK.TRANS64.TRYWAIT P0, [R5+URZ], R4 ;  /* 0x00000004050075a7 */ /* 0x000726000800017f */
[----:B----4-:R-:W-:Y:S05]  /*9190*/  @!P0 NANOSLEEP.SYNCS 0x989680 ;  /* 0x009896800000895d */ /* 0x010fea0003900000 */
[----:B------:R-:W4:Y:S02]  /*91a0*/  @!P0 SYNCS.PHASECHK.TRANS64 P0, [R5+URZ], R4 ;  /* 0x00000004050085a7 */ /* 0x000f24000800007f */
[----:B----4-:R-:W-:Y:S05]  /*91b0*/  @!P0 BRA `(.L_x_27) ;  /* 0xfffffffc00ec8947 */ /* 0x010fea000383ffff */
[----:B------:R-:W-:Y:S05]  /*91c0*/  BRA `(.L_x_26) ;  /* 0xffffff9000a07947 */ /* 0x000fea000383ffff */
.L_x_51:
[----:B--2---:R2:W3:Y:S02]  /*91d0*/  SYNCS.PHASECHK.TRANS64.TRYWAIT P0, [R13+URZ+0xc0], R0 ;  /* 0x0000c0000d0075a7 */ /* 0x0044e4000800017f */
[----:B---3--:R-:W-:Y:S05]  /*91e0*/  @!P0 NANOSLEEP.SYNCS 0x989680 ;  /* 0x009896800000895d */ /* 0x008fea0003900000 */
[----:B------:R-:W3:Y:S02]  /*91f0*/  @!P0 SYNCS.PHASECHK.TRANS64 P0, [R13+URZ+0xc0], R0 ;  /* 0x0000c0000d0085a7 */ /* 0x000ee4000800007f */
[----:B---3--:R-:W-:Y:S05]  /*9200*/  @!P0 BRA `(.L_x_51) ;  /* 0xfffffffc00f08947 */ /* 0x008fea000383ffff */
[----:B------:R-:W-:Y:S05]  /*9210*/  BRA `(.L_x_175) ;  /* 0xffffffa400a87947 */ /* 0x000fea000383ffff */
.L_x_62:
[----:B--2---:R2:W3:Y:S02]  /*9220*/  SYNCS.PHASECHK.TRANS64.TRYWAIT P1, [R14+URZ+0xc0], R9 ;  /* 0x0000c0090e0075a7 */ /* 0x0044e4000802017f */
[----:B---3--:R-:W-:Y:S05]  /*9230*/  @!P1 NANOSLEEP.SYNCS 0x989680 ;  /* 0x009896800000995d */ /* 0x008fea0003900000 */
[----:B------:R-:W3:Y:S02]  /*9240*/  @!P1 SYNCS.PHASECHK.TRANS64 P1, [R14+URZ+0xc0], R9 ;  /* 0x0000c0090e0095a7 */ /* 0x000ee4000802007f */
[----:B---3--:R-:W-:Y:S05]  /*9250*/  @!P1 BRA `(.L_x_62) ;  /* 0xfffffffc00f09947 */ /* 0x008fea000383ffff */
[----:B------:R-:W-:Y:S05]  /*9260*/  BRA `(.L_x_176) ;  /* 0xffffffb000407947 */ /* 0x000fea000383ffff */
.L_x_73:
[----:B--2---:R2:W3:Y:S02]  /*9270*/  SYNCS.PHASECHK.TRANS64.TRYWAIT P1, [R13+URZ+0xc0], R10 ;  /* 0x0000c00a0d0075a7 */ /* 0x0044e4000802017f */
[----:B---3--:R-:W-:Y:S05]  /*9280*/  @!P1 NANOSLEEP.SYNCS 0x989680 ;  /* 0x009896800000995d */ /* 0x008fea0003900000 */
[----:B------:R-:W3:Y:S02]  /*9290*/  @!P1 SYNCS.PHASECHK.TRANS64 P1, [R13+URZ+0xc0], R10 ;  /* 0x0000c00a0d0095a7 */ /* 0x000ee4000802007f */
[----:B---3--:R-:W-:Y:S05]  /*92a0*/  @!P1 BRA `(.L_x_73) ;  /* 0xfffffffc00f09947 */ /* 0x008fea000383ffff */
[----:B------:R-:W-:Y:S05]  /*92b0*/  BRA `(.L_x_177) ;  /* 0xffffffb800607947 */ /* 0x000fea000383ffff */
.L_x_84:
[----:B--2---:R2:W3:Y:S02]  /*92c0*/  SYNCS.PHASECHK.TRANS64.TRYWAIT P1, [R10+URZ+0xc0], R9 ;  /* 0x0000c0090a0075a7 */ /* 0x0044e4000802017f */
[----:B---3--:R-:W-:Y:S05]  /*92d0*/  @!P1 NANOSLEEP.SYNCS 0x989680 ;  /* 0x009896800000995d */ /* 0x008fea0003900000 */
[----:B------:R-:W3:Y:S02]  /*92e0*/  @!P1 SYNCS.PHASECHK.TRANS64 P1, [R10+URZ+0xc0], R9 ;  /* 0x0000c0090a0095a7 */ /* 0x000ee4000802007f */
[----:B---3--:R-:W-:Y:S05]  /*92f0*/  @!P1 BRA `(.L_x_84) ;  /* 0xfffffffc00f09947 */ /* 0x008fea000383ffff */
[----:B------:R-:W-:Y:S05]  /*9300*/  BRA `(.L_x_178) ;  /* 0xffffffc000807947 */ /* 0x000fea000383ffff */
.L_x_100:
[----:B-1----:R-:W-:-:S04]  /*9310*/  MOV R10, UR4 ;  /* 0x00000004000a7c02 */ /* 0x002fc80008000f00 */
[----:B------:R1:W2:Y:S03]  /*9320*/  SYNCS.PHASECHK.TRANS64.TRYWAIT P0, [R10+URZ+0x108], R3 ;  /* 0x000108030a0075a7 */ /* 0x0002a6000800017f */
[----:B--2---:R-:W-:Y:S05]  /*9330*/  @!P0 NANOSLEEP.SYNCS 0x989680 ;  /* 0x009896800000895d */ /* 0x004fea0003900000 */
[----:B------:R-:W2:Y:S02]  /*9340*/  @!P0 SYNCS.PHASECHK.TRANS64 P0, [R10+URZ+0x108], R3 ;  /* 0x000108030a0085a7 */ /* 0x000ea4000800007f */
[----:B--2---:R-:W-:Y:S05]  /*9350*/  @!P0 BRA `(.L_x_100) ;  /* 0xfffffffc00ec8947 */ /* 0x004fea000383ffff */
[----:B------:R-:W-:Y:S05]  /*9360*/  BRA `(.L_x_99) ;  /* 0xffffffd400dc7947 */ /* 0x000fea000383ffff */
.L_x_109:
[----:B-1----:R-:W-:-:S04]  /*9370*/  IMAD.U32 R5, RZ, RZ, UR5 ;  /* 0x00000005ff057e24 */ /* 0x002fc8000f8e00ff */
[----:B------:R1:W2:Y:S03]  /*9380*/  SYNCS.PHASECHK.TRANS64.TRYWAIT P1, [R5+URZ+0xe0], R4 ;  /* 0x0000e004050075a7 */ /* 0x0002a6000802017f */
[----:B--2---:R-:W-:Y:S05]  /*9390*/  @!P1 NANOSLEEP.SYNCS 0x989680 ;  /* 0x009896800000995d */ /* 0x004fea0003900000 */
[----:B------:R-:W2:Y:S02]  /*93a0*/  @!P1 SYNCS.PHASECHK.TRANS64 P1, [R5+URZ+0xe0], R4 ;  /* 0x0000e004050095a7 */ /* 0x000ea4000802007f */
[----:B--2---:R-:W-:Y:S05]  /*93b0*/  @!P1 BRA `(.L_x_109) ;  /* 0xfffffffc00ec9947 */ /* 0x004fea000383ffff */
[----:B------:R-:W-:Y:S05]  /*93c0*/  BRA `(.L_x_179) ;  /* 0xffffffd800c87947 */ /* 0x000fea000383ffff */
.L_x_115:
[----:B-12---:R-:W-:-:S04]  /*93d0*/  IMAD.U32 R5, RZ, RZ, UR5 ;  /* 0x00000005ff057e24 */ /* 0x006fc8000f8e00ff */
[----:B------:R1:W2:Y:S03]  /*93e0*/  SYNCS.PHASECHK.TRANS64.TRYWAIT P1, [R5+URZ+0xe8], R4 ;  /* 0x0000e804050075a7 */ /* 0x0002a6000802017f */
[----:B--2---:R-:W-:Y:S05]  /*93f0*/  @!P1 NANOSLEEP.SYNCS 0x989680 ;  /* 0x009896800000995d */ /* 0x004fea0003900000 */
[----:B------:R-:W2:Y:S02]  /*9400*/  @!P1 SYNCS.PHASECHK.TRANS64 P1, [R5+URZ+0xe8], R4 ;  /* 0x0000e804050095a7 */ /* 0x000ea4000802007f */
[----:B--2---:R-:W-:Y:S05]  /*9410*/  @!P1 BRA `(.L_x_115) ;  /* 0xfffffffc00ec9947 */ /* 0x004fea000383ffff */
[----:B------:R-:W-:Y:S05]  /*9420*/  BRA `(.L_x_180) ;  /* 0xffffffdc00107947 */ /* 0x000fea000383ffff */
.L_x_121:
[----:B-123--:R-:W-:-:S04]  /*9430*/  IMAD.U32 R5, RZ, RZ, UR5 ;  /* 0x00000005ff057e24 */ /* 0x00efc8000f8e00ff */
[----:B------:R1:W2:Y:S03]  /*9440*/  SYNCS.PHASECHK.TRANS64.TRYWAIT P1, [R5+URZ+0xf0], R4 ;  /* 0x0000f004050075a7 */ /* 0x0002a6000802017f */
[----:B--2---:R-:W-:Y:S05]  /*9450*/  @!P1 NANOSLEEP.SYNCS 0x989680 ;  /* 0x009896800000995d */ /* 0x004fea0003900000 */
[----:B------:R-:W2:Y:S02]  /*9460*/  @!P1 SYNCS.PHASECHK.TRANS64 P1, [R5+URZ+0xf0], R4 ;  /* 0x0000f004050095a7 */ /* 0x000ea4000802007f */
[----:B--2---:R-:W-:Y:S05]  /*9470*/  @!P1 BRA `(.L_x_121) ;  /* 0xfffffffc00ec9947 */ /* 0x004fea000383ffff */
[----:B------:R-:W-:Y:S05]  /*9480*/  BRA `(.L_x_181) ;  /* 0xffffffdc00607947 */ /* 0x000fea000383ffff */
.L_x_127:
[----:B-1234-:R-:W-:-:S04]  /*9490*/  MOV R5, UR5 ;  /* 0x0000000500057c02 */ /* 0x01efc80008000f00 */
[----:B------:R1:W2:Y:S03]  /*94a0*/  SYNCS.PHASECHK.TRANS64.TRYWAIT P1, [R5+URZ+0xf8], R4 ;  /* 0x0000f804050075a7 */ /* 0x0002a6000802017f */
[----:B--2---:R-:W-:Y:S05]  /*94b0*/  @!P1 NANOSLEEP.SYNCS 0x989680 ;  /* 0x009896800000995d */ /* 0x004fea0003900000 */
[----:B------:R-:W2:Y:S02]  /*94c0*/  @!P1 SYNCS.PHASECHK.TRANS64 P1, [R5+URZ+0xf8], R4 ;  /* 0x0000f804050095a7 */ /* 0x000ea4000802007f */
[----:B--2---:R-:W-:Y:S05]  /*94d0*/  @!P1 BRA `(.L_x_127) ;  /* 0xfffffffc00ec9947 */ /* 0x004fea000383ffff */
[----:B------:R-:W-:Y:S05]  /*94e0*/  BRA `(.L_x_182) ;  /* 0xffffffdc00b07947 */ /* 0x000fea000383ffff */
.L_x_139:
[----:B-1----:R1:W3:Y:S02]  /*94f0*/  SYNCS.PHASECHK.TRANS64.TRYWAIT P0, [R3+URZ+0xe0], R0 ;  /* 0x0000e000030075a7 */ /* 0x0022e4000800017f */
[----:B---3--:R-:W-:Y:S05]  /*9500*/  @!P0 NANOSLEEP.SYNCS 0x989680 ;  /* 0x009896800000895d */ /* 0x008fea0003900000 */
[----:B------:R-:W3:Y:S02]  /*9510*/  @!P0 SYNCS.PHASECHK.TRANS64 P0, [R3+URZ+0xe0], R0 ;  /* 0x0000e000030085a7 */ /* 0x000ee4000800007f */
[----:B---3--:R-:W-:Y:S05]  /*9520*/  @!P0 BRA `(.L_x_139) ;  /* 0xfffffffc00f08947 */ /* 0x008fea000383ffff */
[----:B------:R-:W-:Y:S05]  /*9530*/  BRA `(.L_x_183) ;  /* 0xffffffe400b07947 */ /* 0x000fea000383ffff */
.L_x_141:
[----:B---3--:R3:W4:Y:S02]  /*9540*/  SYNCS.PHASECHK.TRANS64.TRYWAIT P0, [R3+URZ+0xe8], R0 ;  /* 0x0000e800030075a7 */ /* 0x008724000800017f */
[----:B----4-:R-:W-:Y:S05]  /*9550*/  @!P0 NANOSLEEP.SYNCS 0x989680 ;  /* 0x009896800000895d */ /* 0x010fea0003900000 */
[----:B------:R-:W4:Y:S02]  /*9560*/  @!P0 SYNCS.PHASECHK.TRANS64 P0, [R3+URZ+0xe8], R0 ;  /* 0x0000e800030085a7 */ /* 0x000f24000800007f */
[----:B----4-:R-:W-:Y:S05]  /*9570*/  @!P0 BRA `(.L_x_141) ;  /* 0xfffffffc00f08947 */ /* 0x010fea000383ffff */
[----:B------:R-:W-:Y:S05]  /*9580*/  BRA `(.L_x_184) ;  /* 0xffffffe400ac7947 */ /* 0x000fea000383ffff */
.L_x_143:
[----:B----4-:R4:W1:Y:S02]  /*9590*/  SYNCS.PHASECHK.TRANS64.TRYWAIT P0, [R3+URZ+0xf0], R0 ;  /* 0x0000f000030075a7 */ /* 0x010864000800017f */
[----:B-1----:R-:W-:Y:S05]  /*95a0*/  @!P0 NANOSLEEP.SYNCS 0x989680 ;  /* 0x009896800000895d */ /* 0x002fea0003900000 */
[----:B------:R-:W1:Y:S02]  /*95b0*/  @!P0 SYNCS.PHASECHK.TRANS64 P0, [R3+URZ+0xf0], R0 ;  /* 0x0000f000030085a7 */ /* 0x000e64000800007f */
[----:B-1----:R-:W-:Y:S05]  /*95c0*/  @!P0 BRA `(.L_x_143) ;  /* 0xfffffffc00f08947 */ /* 0x002fea000383ffff */
[----:B------:R-:W-:Y:S05]  /*95d0*/  BRA `(.L_x_185) ;  /* 0xffffffe400a87947 */ /* 0x000fea000383ffff */
.L_x_147:
[----:B------:R-:W-:Y:S01]  /*95e0*/  BSSY B1, `(.L_x_186) ;  /* 0x0000006000017945 */ /* 0x000fe20003800000 */
[----:B------:R-:W-:-:S07]  /*95f0*/  IMAD.MOV.U32 R15, RZ, RZ, -0x1 ;  /* 0xffffffffff0f7424 */ /* 0x000fce00078e00ff */
[----:B------:R-:W-:Y:S05]  /*9600*/  WARPSYNC.COLLECTIVE R15, `(.L_x_187) ;  /* 0x000000000f0c7348 */ /* 0x000fea0003c00000 */
[----:B------:R-:W-:Y:S02]  /*9610*/  ELECT P6, UR62, PT ;  /* 0x00000000003e782f */ /* 0x000fe400038c0000 */
[----:B------:R-:W-:Y:S01]  /*9620*/  MOV R14, UR62 ;  /* 0x0000003e000e7c02 */ /* 0x000fe20008000f00 */
[----:B------:R-:W-:Y:S10]  /*9630*/  ENDCOLLECTIVE ;  /* 0x000000000000791b */ /* 0x000ff40003800000 */
.L_x_187:
[----:B------:R-:W-:Y:S05]  /*9640*/  BSYNC B1 ;  /* 0x0000000000017941 */ /* 0x000fea0003800000 */
.L_x_186:
[----:B------:R-:W-:Y:S05]  /*9650*/  BRA `(.L_x_188) ;  /* 0xffffffe800247947 */ /* 0x000fea000383ffff */
.L_x_150:
[----:B--2---:R2:W3:Y:S02]  /*9660*/  SYNCS.PHASECHK.TRANS64.TRYWAIT P1, [R21+URZ+0x60], R8 ;  /* 0x00006008150075a7 */ /* 0x0044e4000802017f */
[----:B---3--:R-:W-:Y:S05]  /*9670*/  @!P1 NANOSLEEP.SYNCS 0x989680 ;  /* 0x009896800000995d */ /* 0x008fea0003900000 */
[----:B------:R-:W3:Y:S02]  /*9680*/  @!P1 SYNCS.PHASECHK.TRANS64 P1, [R21+URZ+0x60], R8 ;  /* 0x00006008150095a7 */ /* 0x000ee4000802007f */
[----:B---3--:R-:W-:Y:S05]  /*9690*/  @!P1 BRA `(.L_x_150) ;  /* 0xfffffffc00f09947 */ /* 0x008fea000383ffff */
[----:B------:R-:W-:Y:S05]  /*96a0*/  BRA `(.L_x_189) ;  /* 0xffffffe800587947 */ /* 0x000fea000383ffff */
.L_x_159:
[----:B------:R-:W-:Y:S01]  /*96b0*/  BSSY B0, `(.L_x_190) ;  /* 0x0000006000007945 */ /* 0x000fe20003800000 */
[----:B------:R-:W-:-:S07]  /*96c0*/  IMAD.MOV.U32 R15, RZ, RZ, -0x1 ;  /* 0xffffffffff0f7424 */ /* 0x000fce00078e00ff */
[----:B------:R-:W-:Y:S05]  /*96d0*/  WARPSYNC.COLLECTIVE R15, `(.L_x_191) ;  /* 0x000000000f0c7348 */ /* 0x000fea0003c00000 */
[----:B------:R-:W-:Y:S02]  /*96e0*/  ELECT P6, UR62, PT ;  /* 0x00000000003e782f */ /* 0x000fe400038c0000 */
[----:B------:R-:W-:Y:S01]  /*96f0*/  MOV R14, UR62 ;  /* 0x0000003e000e7c02 */ /* 0x000fe20008000f00 */
[----:B------:R-:W-:Y:S10]  /*9700*/  ENDCOLLECTIVE ;  /* 0x000000000000791b */ /* 0x000ff40003800000 */
.L_x_191:
[----:B------:R-:W-:Y:S05]  /*9710*/  BSYNC B0 ;  /* 0x0000000000007941 */ /* 0x000fea0003800000 */
.L_x_190:
[----:B------:R-:W-:Y:S05]  /*9720*/  BRA `(.L_x_192) ;  /* 0xfffffff000a47947 */ /* 0x000fea000383ffff */
.L_x_163:
[----:B-1----:R1:W2:Y:S02]  /*9730*/  SYNCS.PHASECHK.TRANS64.TRYWAIT P0, [R7+URZ], R2 ;  /* 0x00000002070075a7 */ /* 0x0022a4000800017f */
[----:B--2---:R-:W-:Y:S05]  /*9740*/  @!P0 NANOSLEEP.SYNCS 0x989680 ;  /* 0x009896800000895d */ /* 0x004fea0003900000 */
[----:B------:R-:W2:Y:S02]  /*9750*/  @!P0 SYNCS.PHASECHK.TRANS64 P0, [R7+URZ], R2 ;  /* 0x00000002070085a7 */ /* 0x000ea4000800007f */
[----:B--2---:R-:W-:Y:S05]  /*9760*/  @!P0 BRA `(.L_x_163) ;  /* 0xfffffffc00f08947 */ /* 0x004fea000383ffff */
[----:B------:R-:W-:Y:S05]  /*9770*/  BRA `(.L_x_193) ;  /* 0xfffffff000e47947 */ /* 0x000fea000383ffff */
.L_x_164:
[----:B-1----:R1:W2:Y:S02]  /*9780*/  SYNCS.PHASECHK.TRANS64.TRYWAIT P0, [R9+URZ], R4 ;  /* 0x00000004090075a7 */ /* 0x0022a4000800017f */
[----:B--2---:R-:W-:Y:S05]  /*9790*/  @!P0 NANOSLEEP.SYNCS 0x989680 ;  /* 0x009896800000895d */ /* 0x004fea0003900000 */
[----:B------:R-:W2:Y:S02]  /*97a0*/  @!P0 SYNCS.PHASECHK.TRANS64 P0, [R9+URZ], R4 ;  /* 0x00000004090085a7 */ /* 0x000ea4000800007f */
[----:B--2---:R-:W-:Y:S05]  /*97b0*/  @!P0 BRA `(.L_x_164) ;  /* 0xfffffffc00f08947 */ /* 0x004fea000383ffff */
[----:B------:R-:W-:Y:S05]  /*97c0*/  BRA `(.L_x_194) ;  /* 0xfffffff000f47947 */ /* 0x000fea000383ffff */
.L_x_165:
[----:B-1----:R1:W2:Y:S02]  /*97d0*/  SYNCS.PHASECHK.TRANS64.TRYWAIT P0, [R6+URZ], R5 ;  /* 0x00000005060075a7 */ /* 0x0022a4000800017f */
[----:B--2---:R-:W-:Y:S05]  /*97e0*/  @!P0 NANOSLEEP.SYNCS 0x989680 ;  /* 0x009896800000895d */ /* 0x004fea0003900000 */
[----:B------:R-:W2:Y:S02]  /*97f0*/  @!P0 SYNCS.PHASECHK.TRANS64 P0, [R6+URZ], R5 ;  /* 0x00000005060085a7 */ /* 0x000ea4000800007f */
[----:B--2---:R-:W-:Y:S05]  /*9800*/  @!P0 BRA `(.L_x_165) ;  /* 0xfffffffc00f08947 */ /* 0x004fea000383ffff */
[----:B------:R-:W-:Y:S05]  /*9810*/  BRA `(.L_x_195) ;  /* 0xfffffff400047947 */ /* 0x000fea000383ffff */
.L_x_166:
[----:B-1----:R1:W2:Y:S02]  /*9820*/  SYNCS.PHASECHK.TRANS64.TRYWAIT P0, [R9+URZ], R4 ;  /* 0x00000004090075a7 */ /* 0x0022a4000800017f */
[----:B--2---:R-:W-:Y:S05]  /*9830*/  @!P0 NANOSLEEP.SYNCS 0x989680 ;  /* 0x009896800000895d */ /* 0x004fea0003900000 */
[----:B------:R-:W2:Y:S02]  /*9840*/  @!P0 SYNCS.PHASECHK.TRANS64 P0, [R9+URZ], R4 ;  /* 0x00000004090085a7 */ /* 0x000ea4000800007f */
[----:B--2---:R-:W-:Y:S05]  /*9850*/  @!P0 BRA `(.L_x_166) ;  /* 0xfffffffc00f08947 */ /* 0x004fea000383ffff */
[----:B------:R-:W-:Y:S05]  /*9860*/  BRA `(.L_x_196) ;  /* 0xfffffff400147947 */ /* 0x000fea000383ffff */
.L_x_167:
[----:B-1----:R1:W2:Y:S02]  /*9870*/  SYNCS.PHASECHK.TRANS64.TRYWAIT P0, [R6+URZ], R5 ;  /* 0x00000005060075a7 */ /* 0x0022a4000800017f */
[----:B--2---:R-:W-:Y:S05]  /*9880*/  @!P0 NANOSLEEP.SYNCS 0x989680 ;  /* 0x009896800000895d */ /* 0x004fea0003900000 */
[----:B------:R-:W2:Y:S02]  /*9890*/  @!P0 SYNCS.PHASECHK.TRANS64 P0, [R6+URZ], R5 ;  /* 0x00000005060085a7 */ /* 0x000ea4000800007f */
[----:B--2---:R-:W-:Y:S05]  /*98a0*/  @!P0 BRA `(.L_x_167) ;  /* 0xfffffffc00f08947 */ /* 0x004fea000383ffff */
[----:B------:R-:W-:Y:S05]  /*98b0*/  BRA `(.L_x_197) ;  /* 0xfffffff400247947 */ /* 0x000fea000383ffff */
.L_x_168:
[----:B-1----:R1:W2:Y:S02]  /*98c0*/  SYNCS.PHASECHK.TRANS64.TRYWAIT P0, [R9+URZ], R4 ;  /* 0x00000004090075a7 */ /* 0x0022a4000800017f */
[----:B--2---:R-:W-:Y:S05]  /*98d0*/  @!P0 NANOSLEEP.SYNCS 0x989680 ;  /* 0x009896800000895d */ /* 0x004fea0003900000 */
[----:B------:R-:W2:Y:S02]  /*98e0*/  @!P0 SYNCS.PHASECHK.TRANS64 P0, [R9+URZ], R4 ;  /* 0x00000004090085a7 */ /* 0x000ea4000800007f */
[----:B--2---:R-:W-:Y:S05]  /*98f0*/  @!P0 BRA `(.L_x_168) ;  /* 0xfffffffc00f08947 */ /* 0x004fea000383ffff */
[----:B------:R-:W-:Y:S05]  /*9900*/  BRA `(.L_x_198) ;  /* 0xfffffff400347947 */ /* 0x000fea000383ffff */
.L_x_169:
[----:B-1----:R1:W2:Y:S02]  /*9910*/  SYNCS.PHASECHK.TRANS64.TRYWAIT P0, [R6+URZ], R5 ;  /* 0x00000005060075a7 */ /* 0x0022a4000800017f */
[----:B--2---:R-:W-:Y:S05]  /*9920*/  @!P0 NANOSLEEP.SYNCS 0x989680 ;  /* 0x009896800000895d */ /* 0x004fea0003900000 */
[----:B------:R-:W2:Y:S02]  /*9930*/  @!P0 SYNCS.PHASECHK.TRANS64 P0, [R6+URZ], R5 ;  /* 0x00000005060085a7 */ /* 0x000ea4000800007f */
[----:B--2---:R-:W-:Y:S05]  /*9940*/  @!P0 BRA `(.L_x_169) ;  /* 0xfffffffc00f08947 */ /* 0x004fea000383ffff */
[----:B------:R-:W-:Y:S05]  /*9950*/  BRA `(.L_x_199) ;  /* 0xfffffff400447947 */ /* 0x000fea000383ffff */
.L_x_170:
[----:B-1----:R1:W2:Y:S02]  /*9960*/  SYNCS.PHASECHK.TRANS64.TRYWAIT P0, [R9+URZ], R4 ;  /* 0x00000004090075a7 */ /* 0x0022a4000800017f */
[----:B--2---:R-:W-:Y:S05]  /*9970*/  @!P0 NANOSLEEP.SYNCS 0x989680 ;  /* 0x009896800000895d */ /* 0x004fea0003900000 */
[----:B------:R-:W2:Y:S02]  /*9980*/  @!P0 SYNCS.PHASECHK.TRANS64 P0, [R9+URZ], R4 ;  /* 0x00000004090085a7 */ /* 0x000ea4000800007f */
[----:B--2---:R-:W-:Y:S05]  /*9990*/  @!P0 BRA `(.L_x_170) ;  /* 0xfffffffc00f08947 */ /* 0x004fea000383ffff */
[----:B------:R-:W-:Y:S05]  /*99a0*/  BRA `(.L_x_200) ;  /* 0xfffffff400547947 */ /* 0x000fea000383ffff */
.L_x_171:
[----:B-1----:R1:W2:Y:S02]  /*99b0*/  SYNCS.PHASECHK.TRANS64.TRYWAIT P0, [R6+URZ], R5 ;  /* 0x00000005060075a7 */ /* 0x0022a4000800017f */
[----:B--2---:R-:W-:Y:S05]  /*99c0*/  @!P0 NANOSLEEP.SYNCS 0x989680 ;  /* 0x009896800000895d */ /* 0x004fea0003900000 */
[----:B------:R-:W2:Y:S02]  /*99d0*/  @!P0 SYNCS.PHASECHK.TRANS64 P0, [R6+URZ], R5 ;  /* 0x00000005060085a7 */ /* 0x000ea4000800007f */
[----:B--2---:R-:W-:Y:S05]  /*99e0*/  @!P0 BRA `(.L_x_171) ;  /* 0xfffffffc00f08947 */ /* 0x004fea000383ffff */
[----:B------:R-:W-:Y:S05]  /*99f0*/  BRA `(.L_x_201) ;  /* 0xfffffff400647947 */ /* 0x000fea000383ffff */
.L_x_172:
[----:B-1----:R1:W2:Y:S02]  /*9a00*/  SYNCS.PHASECHK.TRANS64.TRYWAIT P0, [R9+URZ], R4 ;  /* 0x00000004090075a7 */ /* 0x0022a4000800017f */
[----:B--2---:R-:W-:Y:S05]  /*9a10*/  @!P0 NANOSLEEP.SYNCS 0x989680 ;  /* 0x009896800000895d */ /* 0x004fea0003900000 */
[----:B------:R-:W2:Y:S02]  /*9a20*/  @!P0 SYNCS.PHASECHK.TRANS64 P0, [R9+URZ], R4 ;  /* 0x00000004090085a7 */ /* 0x000ea4000800007f */
[----:B--2---:R-:W-:Y:S05]  /*9a30*/  @!P0 BRA `(.L_x_172) ;  /* 0xfffffffc00f08947 */ /* 0x004fea000383ffff */
[----:B------:R-:W-:Y:S05]  /*9a40*/  BRA `(.L_x_202) ;  /* 0xfffffff400747947 */ /* 0x000fea000383ffff */
.L_x_173:
[----:B--2---:R2:W3:Y:S02]  /*9a50*/  SYNCS.PHASECHK.TRANS64.TRYWAIT P0, [R6+URZ], R5 ;  /* 0x00000005060075a7 */ /* 0x0044e4000800017f */
[----:B---3--:R-:W-:Y:S05]  /*9a60*/  @!P0 NANOSLEEP.SYNCS 0x989680 ;  /* 0x009896800000895d */ /* 0x008fea0003900000 */
[----:B------:R-:W3:Y:S02]  /*9a70*/  @!P0 SYNCS.PHASECHK.TRANS64 P0, [R6+URZ], R5 ;  /* 0x00000005060085a7 */ /* 0x000ee4000800007f */
[----:B---3--:R-:W-:Y:S05]  /*9a80*/  @!P0 BRA `(.L_x_173) ;  /* 0xfffffffc00f08947 */ /* 0x008fea000383ffff */
[----:B------:R-:W-:Y:S05]  /*9a90*/  BRA `(.L_x_203) ;  /* 0xfffffff4007c7947 */ /* 0x000fea000383ffff */
.L_x_204:
[----:B------:R-:W-:-:S00]  /*9aa0*/  BRA `(.L_x_204) ;  /* 0xfffffffc00fc7947 */ /* 0x000fc0000383ffff */
[----:B------:R-:W-:-:S00]  /*9ab0*/  NOP ;  /* 0x0000000000007918 */ /* 0x000fc00000000000 */
        /* <DEDUP_REMOVED lines=12> */
.L_x_205:


//--------------------- .nv.global.init           --------------------------
	.section	.nv.global.init,"aw",@progbits
.nv.global.init:
	.type		$str$24,@object
	.size		$str$24,($str$25 - $str$24)
$str$24:
        /*0000*/ 	.byte	0x28, 0x61, 0x64, 0x64, 0x72, 0x65, 0x73, 0x73, 0x20, 0x26, 0x20, 0x6d, 0x61, 0x73, 0x6b, 0x29
        /*0010*/ 	.byte	0x20, 0x3d, 0x3d, 0x20, 0x30, 0x00
	.type		$str$25,@object
	.size		$str$25,(__unnamed_1 - $str$25)
$str$25:
        /*0016*/ 	.byte	0x2f, 0x74, 0x6d, 0x70, 0x2f, 0x63, 0x75, 0x74, 0x6c, 0x61, 0x73, 0x73, 0x5f, 0x73, 0x77, 0x65
        /*0026*/ 	.byte	0x65, 0x70, 0x5f, 0x73, 0x72, 0x63, 0x2f, 0x69, 0x6e, 0x63, 0x6c, 0x75, 0x64, 0x65, 0x2f, 0x63
        /*0036*/ 	.byte	0x75, 0x74, 0x65, 0x2f, 0x70, 0x6f, 0x69, 0x6e, 0x74, 0x65, 0x72, 0x5f, 0x66, 0x6c, 0x61, 0x67
        /*0046*/ 	.byte	0x67, 0x65, 0x64, 0x2e, 0x68, 0x70, 0x70, 0x00
	.type		__unnamed_1,@object
	.size		__unnamed_1,(__unnamed_2 - __unnamed_1)
__unnamed_1:
        /*004e*/ 	.byte	0x61, 0x75, 0x74, 0x6f, 0x20, 0x63, 0x75, 0x74, 0x65, 0x3a, 0x3a, 0x61, 0x73, 0x5f, 0x70, 0x6f
        /* <DEDUP_REMOVED lines=27> */
        /*020e*/ 	.byte	0x3a, 0x43, 0x3c, 0x34, 0x30, 0x39, 0x36, 0x3e, 0x3e, 0x3e, 0x3e, 0x3e, 0x5d, 0x00
	.type		__unnamed_2,@object
	.size		__unnamed_2,(.L_1 - __unnamed_2)
__unnamed_2:
        /* <DEDUP_REMOVED lines=29> */
.L_1:


//--------------------- .nv.shared._ZN7cutlass13device_kernelINS_4gemm6kernel13GemmUniversalIN4cute5tupleIJiiiiEEENS1_10collective13CollectiveMmaINS1_37MainloopSm90TmaGmmaWarpSpecializedFP8ILi12ENS5_IJNS4_1CILi1EEESB_SB_EEENS1_35KernelTmaWarpSpecializedCooperativeEEENS5_IJNSA_ILi128EEESF_NSA_ILi64EEEEEENS_12float_e4m3_tENS5_IJlSB_lEEESI_SJ_NS4_8TiledMMAINS4_8MMA_AtomIJNS4_4SM904GMMA31MMA_64x128x32_F32E4M3E4M3_SS_TNILNSN_7ScaleInE1ELSP_1EEEEEENS4_6LayoutINS5_IJNSA_ILi2EEESB_SB_EEENS5_IJSB_NSA_ILi0EEESV_EEEEENS5_IJNS4_10UnderscoreESY_SY_EEEEENS4_13SM90_TMA_LOADENS4_14ComposedLayoutINS4_7SwizzleILi2ELi4ELi3EEENS4_18smem_ptr_flag_bitsILi8EEENSS_INS5_IJNSA_ILi8EEESG_EEENS5_IJSG_SB_EEEEEEEvNS4_8identityES11_S1B_vS1C_EENS_8epilogue10collective18CollectiveEpilogueINS1E_22Sm90TmaWarpSpecializedILi4ELi2ELi16ELb0ELb0EEEJSH_NS5_IJSF_NSA_ILi32EEEEEESI_SJ_SI_SJ_NS1E_6fusion15FusionCallbacksIS1I_NS1L_13LinCombEltActINS1E_6thread4ReLuESI_fSI_fLNS_15FloatRoundStyleE2EEESH_S1K_JEEES11_NS12_INS13_ILi1ELi4ELi3EEES16_NSS_INS5_IJS17_S1J_EEENS5_IJS1J_SB_EEEEEEENS4_39AutoVectorizingCopyWithAssumedAlignmentILi128EEENS4_14SM90_TMA_STOREES1X_S1Z_NS4_9Copy_AtomIJNS4_17SM90_U32x4_STSM_NENS_6half_tEEEEvEEEvvEEEEvNT_6ParamsE --------------------------
	.section	.nv.shared._ZN7cutlass13device_kernelINS_4gemm6kernel13GemmUniversalIN4cute5tupleIJiiiiEEENS1_10collective13CollectiveMmaINS1_37MainloopSm90TmaGmmaWarpSpecializedFP8ILi12ENS5_IJNS4_1CILi1EEESB_SB_EEENS1_35KernelTmaWarpSpecializedCooperativeEEENS5_IJNSA_ILi128EEESF_NSA_ILi64EEEEEENS_12float_e4m3_tENS5_IJlSB_lEEESI_SJ_NS4_8TiledMMAINS4_8MMA_AtomIJNS4_4SM904GMMA31MMA_64x128x32_F32E4M3E4M3_SS_TNILNSN_7ScaleInE1ELSP_1EEEEEENS4_6LayoutINS5_IJNSA_ILi2EEESB_SB_EEENS5_IJSB_NSA_ILi0EEESV_EEEEENS5_IJNS4_10UnderscoreESY_SY_EEEEENS4_13SM90_TMA_LOADENS4_14ComposedLayoutINS4_7SwizzleILi2ELi4ELi3EEENS4_18smem_ptr_flag_bitsILi8EEENSS_INS5_IJNSA_ILi8EEESG_EEENS5_IJSG_SB_EEEEEEEvNS4_8identityES11_S1B_vS1C_EENS_8epilogue10collective18CollectiveEpilogueINS1E_22Sm90TmaWarpSpecializedILi4ELi2ELi16ELb0ELb0EEEJSH_NS5_IJSF_NSA_ILi32EEEEEESI_SJ_SI_SJ_NS1E_6fusion15FusionCallbacksIS1I_NS1L_13LinCombEltActINS1E_6thread4ReLuESI_fSI_fLNS_15FloatRoundStyleE2EEESH_S1K_JEEES11_NS12_INS13_ILi1ELi4ELi3EEES16_NSS_INS5_IJS17_S1J_EEENS5_IJS1J_SB_EEEEEEENS4_39AutoVectorizingCopyWithAssumedAlignmentILi128EEENS4_14SM90_TMA_STOREES1X_S1Z_NS4_9Copy_AtomIJNS4_17SM90_U32x4_STSM_NENS_6half_tEEEEvEEEvvEEEEvNT_6ParamsE,"aw",@nobits
	.sectionflags	@""
	.align	16
	.zero		1024


//--------------------- .nv.shared.reserved.0     --------------------------
	.section	.nv.shared.reserved.0,"aw",@nobits
	.weak		__nv_reservedSMEM_offset_0_alias
	.size		__nv_reservedSMEM_offset_0_alias, 0, 0
	.other		__nv_reservedSMEM_offset_0_alias,@"STO_CUDA_RESERVED_SHARED STV_DEFAULT"
__nv_reservedSMEM_offset_0_alias:
	.zero		0


//--------------------- .nv.global                --------------------------
	.section	.nv.global,"aw",@nobits
.nv.global:
	.type		_ZN39_INTERNAL_1a40e254_4_k_cu_fc1b6481_36114cute1_E,@object
	.size		_ZN39_INTERNAL_1a40e254_4_k_cu_fc1b6481_36114cute1_E,(_ZN39_INTERNAL_1a40e254_4_k_cu_fc1b6481_36114cuda3std3__45__cpo6cbeginE - _ZN39_INTERNAL_1a40e254_4_k_cu_fc1b6481_36114cute1_E)
_ZN39_INTERNAL_1a40e254_4_k_cu_fc1b6481_36114cute1_E:
	.zero		1
	.type		_ZN39_INTERNAL_1a40e254_4_k_cu_fc1b6481_36114cuda3std3__45__cpo6cbeginE,@object
	.size		_ZN39_INTERNAL_1a40e254_4_k_cu_fc1b6481_36114cuda3std3__45__cpo6cbeginE,(_ZN39_INTERNAL_1a40e254_4_k_cu_fc1b6481_36114cuda3std3__48in_placeE - _ZN39_INTERNAL_1a40e254_4_k_cu_fc1b6481_36114cuda3std3__45__cpo6cbeginE)
_ZN39_INTERNAL_1a40e254_4_k_cu_fc1b6481_36114cuda3std3__45__cpo6cbeginE:
	.zero		1
	.type		_ZN39_INTERNAL_1a40e254_4_k_cu_fc1b6481_36114cuda3std3__48in_placeE,@object
	.size		_ZN39_INTERNAL_1a40e254_4_k_cu_fc1b6481_36114cuda3std3__48in_placeE,(_ZN39_INTERNAL_1a40e254_4_k_cu_fc1b6481_36114cuda3std6ranges3__45__cpo9iter_moveE - _ZN39_INTERNAL_1a40e254_4_k_cu_fc1b6481_36114cuda3std3__48in_placeE)
_ZN39_INTERNAL_1a40e254_4_k_cu_fc1b6481_36114cuda3std3__48in_placeE:
	.zero		1
	.type		_ZN39_INTERNAL_1a40e254_4_k_cu_fc1b6481_36114cuda3std6ranges3__45__cpo9iter_moveE,@object
	.size		_ZN39_INTERNAL_1a40e254_4_k_cu_fc1b6481_36114cuda3std6ranges3__45__cpo9iter_moveE,(_ZN39_INTERNAL_1a40e254_4_k_cu_fc1b6481_36114cuda3std3__45__cpo5beginE - _ZN39_INTERNAL_1a40e254_4_k_cu_fc1b6481_36114cuda3std6ranges3__45__cpo9iter_moveE)
_ZN39_INTERNAL_1a40e254_4_k_cu_fc1b6481_36114cuda3std6ranges3__45__cpo9iter_moveE:
	.zero		1
	.type		_ZN39_INTERNAL_1a40e254_4_k_cu_fc1b6481_36114cuda3std3__45__cpo5beginE,@object
	.size		_ZN39_INTERNAL_1a40e254_4_k_cu_fc1b6481_36114cuda3std3__45__cpo5beginE,(_ZN39_INTERNAL_1a40e254_4_k_cu_fc1b6481_36114cuda3std3__441_GLOBAL__N__1a40e254_4_k_cu_fc1b6481_36116ignoreE - _ZN39_INTERNAL_1a40e254_4_k_cu_fc1b6481_36114cuda3std3__45__cpo5beginE)
_ZN39_INTERNAL_1a40e254_4_k_cu_fc1b6481_36114cuda3std3__45__cpo5beginE:
	.zero		1
	.type		_ZN39_INTERNAL_1a40e254_4_k_cu_fc1b6481_36114cuda3std3__441_GLOBAL__N__1a40e254_4_k_cu_fc1b6481_36116ignoreE,@object
	.size		_ZN39_INTERNAL_1a40e254_4_k_cu_fc1b6481_36114cuda3std3__441_GLOBAL__N__1a40e254_4_k_cu_fc1b6481_36116ignoreE,(_ZN39_INTERNAL_1a40e254_4_k_cu_fc1b6481_36114cute7productE - _ZN39_INTERNAL_1a40e254_4_k_cu_fc1b6481_36114cuda3std3__441_GLOBAL__N__1a40e254_4_k_cu_fc1b6481_36116ignoreE)
_ZN39_INTERNAL_1a40e254_4_k_cu_fc1b6481_36114cuda3std3__441_GLOBAL__N__1a40e254_4_k_cu_fc1b6481_36116ignoreE:
	.zero		1
	.type		_ZN39_INTERNAL_1a40e254_4_k_cu_fc1b6481_36114cute7productE,@object
	.size		_ZN39_INTERNAL_1a40e254_4_k_cu_fc1b6481_36114cute7productE,(_ZN39_INTERNAL_1a40e254_4_k_cu_fc1b6481_36114cuda3std3__45__cpo3endE - _ZN39_INTERNAL_1a40e254_4_k_cu_fc1b6481_36114cute7productE)
_ZN39_INTERNAL_1a40e254_4_k_cu_fc1b6481_36114cute7productE:
	.zero		1
	.type		_ZN39_INTERNAL_1a40e254_4_k_cu_fc1b6481_36114cuda3std3__45__cpo3endE,@object
	.size		_ZN39_INTERNAL_1a40e254_4_k_cu_fc1b6481_36114cuda3std3__45__cpo3endE,(_ZN39_INTERNAL_1a40e254_4_k_cu_fc1b6481_36114cuda3std3__419piecewise_constructE - _ZN39_INTERNAL_1a40e254_4_k_cu_fc1b6481_36114cuda3std3__45__cpo3endE)
_ZN39_INTERNAL_1a40e254_4_k_cu_fc1b6481_36114cuda3std3__45__cpo3endE:
	.zero		1
	.type		_ZN39_INTERNAL_1a40e254_4_k_cu_fc1b6481_36114cuda3std3__419piecewise_constructE,@object
	.size		_ZN39_INTERNAL_1a40e254_4_k_cu_fc1b6481_36114cuda3std3__419piecewise_constructE,(_ZN39_INTERNAL_1a40e254_4_k_cu_fc1b6481_36114cuda3std3__45__cpo4cendE - _ZN39_INTERNAL_1a40e254_4_k_cu_fc1b6481_36114cuda3std3__419piecewise_constructE)
_ZN39_INTERNAL_1a40e254_4_k_cu_fc1b6481_36114cuda3std3__419piecewise_constructE:
	.zero		1
	.type		_ZN39_INTERNAL_1a40e254_4_k_cu_fc1b6481_36114cuda3std3__45__cpo4cendE,@object
	.size		_ZN39_INTERNAL_1a40e254_4_k_cu_fc1b6481_36114cuda3std3__45__cpo4cendE,(_ZN39_INTERNAL_1a40e254_4_k_cu_fc1b6481_36114cuda3std6ranges3__45__cpo4swapE - _ZN39_INTERNAL_1a40e254_4_k_cu_fc1b6481_36114cuda3std3__45__cpo4cendE)
_ZN39_INTERNAL_1a40e254_4_k_cu_fc1b6481_36114cuda3std3__45__cpo4cendE:
	.zero		1
	.type		_ZN39_INTERNAL_1a40e254_4_k_cu_fc1b6481_36114cuda3std6ranges3__45__cpo4swapE,@object
	.size		_ZN39_INTERNAL_1a40e254_4_k_cu_fc1b6481_36114cuda3std6ranges3__45__cpo4swapE,(.L_9 - _ZN39_INTERNAL_1a40e254_4_k_cu_fc1b6481_36114cuda3std6ranges3__45__cpo4swapE)
_ZN39_INTERNAL_1a40e254_4_k_cu_fc1b6481_36114cuda3std6ranges3__45__cpo4swapE:
	.zero		1
.L_9:


//--------------------- .nv.constant0._ZN7cutlass13device_kernelINS_4gemm6kernel13GemmUniversalIN4cute5tupleIJiiiiEEENS1_10collective13CollectiveMmaINS1_37MainloopSm90TmaGmmaWarpSpecializedFP8ILi12ENS5_IJNS4_1CILi1EEESB_SB_EEENS1_35KernelTmaWarpSpecializedCooperativeEEENS5_IJNSA_ILi128EEESF_NSA_ILi64EEEEEENS_12float_e4m3_tENS5_IJlSB_lEEESI_SJ_NS4_8TiledMMAINS4_8MMA_AtomIJNS4_4SM904GMMA31MMA_64x128x32_F32E4M3E4M3_SS_TNILNSN_7ScaleInE1ELSP_1EEEEEENS4_6LayoutINS5_IJNSA_ILi2EEESB_SB_EEENS5_IJSB_NSA_ILi0EEESV_EEEEENS5_IJNS4_10UnderscoreESY_SY_EEEEENS4_13SM90_TMA_LOADENS4_14ComposedLayoutINS4_7SwizzleILi2ELi4ELi3EEENS4_18smem_ptr_flag_bitsILi8EEENSS_INS5_IJNSA_ILi8EEESG_EEENS5_IJSG_SB_EEEEEEEvNS4_8identityES11_S1B_vS1C_EENS_8epilogue10collective18CollectiveEpilogueINS1E_22Sm90TmaWarpSpecializedILi4ELi2ELi16ELb0ELb0EEEJSH_NS5_IJSF_NSA_ILi32EEEEEESI_SJ_SI_SJ_NS1E_6fusion15FusionCallbacksIS1I_NS1L_13LinCombEltActINS1E_6thread4ReLuESI_fSI_fLNS_15FloatRoundStyleE2EEESH_S1K_JEEES11_NS12_INS13_ILi1ELi4ELi3EEES16_NSS_INS5_IJS17_S1J_EEENS5_IJS1J_SB_EEEEEEENS4_39AutoVectorizingCopyWithAssumedAlignmentILi128EEENS4_14SM90_TMA_STOREES1X_S1Z_NS4_9Copy_AtomIJNS4_17SM90_U32x4_STSM_NENS_6half_tEEEEvEEEvvEEEEvNT_6ParamsE --------------------------
	.section	.nv.constant0._ZN7cutlass13device_kernelINS_4gemm6kernel13GemmUniversalIN4cute5tupleIJiiiiEEENS1_10collective13CollectiveMmaINS1_37MainloopSm90TmaGmmaWarpSpecializedFP8ILi12ENS5_IJNS4_1CILi1EEESB_SB_EEENS1_35KernelTmaWarpSpecializedCooperativeEEENS5_IJNSA_ILi128EEESF_NSA_ILi64EEEEEENS_12float_e4m3_tENS5_IJlSB_lEEESI_SJ_NS4_8TiledMMAINS4_8MMA_AtomIJNS4_4SM904GMMA31MMA_64x128x32_F32E4M3E4M3_SS_TNILNSN_7ScaleInE1ELSP_1EEEEEENS4_6LayoutINS5_IJNSA_ILi2EEESB_SB_EEENS5_IJSB_NSA_ILi0EEESV_EEEEENS5_IJNS4_10UnderscoreESY_SY_EEEEENS4_13SM90_TMA_LOADENS4_14ComposedLayoutINS4_7SwizzleILi2ELi4ELi3EEENS4_18smem_ptr_flag_bitsILi8EEENSS_INS5_IJNSA_ILi8EEESG_EEENS5_IJSG_SB_EEEEEEEvNS4_8identityES11_S1B_vS1C_EENS_8epilogue10collective18CollectiveEpilogueINS1E_22Sm90TmaWarpSpecializedILi4ELi2ELi16ELb0ELb0EEEJSH_NS5_IJSF_NSA_ILi32EEEEEESI_SJ_SI_SJ_NS1E_6fusion15FusionCallbacksIS1I_NS1L_13LinCombEltActINS1E_6thread4ReLuESI_fSI_fLNS_15FloatRoundStyleE2EEESH_S1K_JEEES11_NS12_INS13_ILi1ELi4ELi3EEES16_NSS_INS5_IJS17_S1J_EEENS5_IJS1J_SB_EEEEEEENS4_39AutoVectorizingCopyWithAssumedAlignmentILi128EEENS4_14SM90_TMA_STOREES1X_S1Z_NS4_9Copy_AtomIJNS4_17SM90_U32x4_STSM_NENS_6half_tEEEEvEEEvvEEEEvNT_6ParamsE,"a",@progbits
	.sectionflags	@""
	.align	4
.nv.constant0._ZN7cutlass13device_kernelINS_4gemm6kernel13GemmUniversalIN4cute5tupleIJiiiiEEENS1_10collective13CollectiveMmaINS1_37MainloopSm90TmaGmmaWarpSpecializedFP8ILi12ENS5_IJNS4_1CILi1EEESB_SB_EEENS1_35KernelTmaWarpSpecializedCooperativeEEENS5_IJNSA_ILi128EEESF_NSA_ILi64EEEEEENS_12float_e4m3_tENS5_IJlSB_lEEESI_SJ_NS4_8TiledMMAINS4_8MMA_AtomIJNS4_4SM904GMMA31MMA_64x128x32_F32E4M3E4M3_SS_TNILNSN_7ScaleInE1ELSP_1EEEEEENS4_6LayoutINS5_IJNSA_ILi2EEESB_SB_EEENS5_IJSB_NSA_ILi0EEESV_EEEEENS5_IJNS4_10UnderscoreESY_SY_EEEEENS4_13SM90_TMA_LOADENS4_14ComposedLayoutINS4_7SwizzleILi2ELi4ELi3EEENS4_18smem_ptr_flag_bitsILi8EEENSS_INS5_IJNSA_ILi8EEESG_EEENS5_IJSG_SB_EEEEEEEvNS4_8identityES11_S1B_vS1C_EENS_8epilogue10collective18CollectiveEpilogueINS1E_22Sm90TmaWarpSpecializedILi4ELi2ELi16ELb0ELb0EEEJSH_NS5_IJSF_NSA_ILi32EEEEEESI_SJ_SI_SJ_NS1E_6fusion15FusionCallbacksIS1I_NS1L_13LinCombEltActINS1E_6thread4ReLuESI_fSI_fLNS_15FloatRoundStyleE2EEESH_S1K_JEEES11_NS12_INS13_ILi1ELi4ELi3EEES16_NSS_INS5_IJS17_S1J_EEENS5_IJS1J_SB_EEEEEEENS4_39AutoVectorizingCopyWithAssumedAlignmentILi128EEENS4_14SM90_TMA_STOREES1X_S1Z_NS4_9Copy_AtomIJNS4_17SM90_U32x4_STSM_NENS_6half_tEEEEvEEEvvEEEEvNT_6ParamsE:
	.zero		2432


//--------------------- SYMBOLS --------------------------

	.type		.nv.reservedSmem.offset0,@object
	.size		.nv.reservedSmem.offset0,0x4
	.type		__assertfail,@function
